//
// Generated by NVIDIA NVVM Compiler
//
// Compiler Build ID: CL-36424714
// Cuda compilation tools, release 13.0, V13.0.88
// Based on NVVM 20.0.0
//

.version 9.0
.target sm_100
.address_size 64

	// .globl	_Z15fft_cuda_kernelP7Complexii
.func  (.param .align 16 .b8 func_retval0[16]) __internal_trig_reduction_slowpathd
(
	.param .b64 __internal_trig_reduction_slowpathd_param_0
)
;
.global .align 8 .b8 __cudart_i2opi_d[144] = {8, 93, 141, 31, 177, 95, 251, 107, 234, 146, 82, 138, 247, 57, 7, 61, 123, 241, 229, 235, 199, 186, 39, 117, 45, 234, 95, 158, 102, 63, 70, 79, 183, 9, 203, 39, 207, 126, 54, 109, 31, 109, 10, 90, 139, 17, 47, 239, 15, 152, 5, 222, 255, 151, 248, 31, 59, 40, 249, 189, 139, 95, 132, 156, 244, 57, 83, 131, 57, 214, 145, 57, 65, 126, 95, 180, 38, 112, 156, 233, 132, 68, 187, 46, 245, 53, 130, 232, 62, 167, 41, 177, 28, 235, 29, 254, 28, 146, 209, 9, 234, 46, 73, 6, 224, 210, 77, 66, 58, 110, 36, 183, 97, 197, 187, 222, 171, 99, 81, 254, 65, 144, 67, 60, 153, 149, 98, 219, 192, 221, 52, 245, 209, 87, 39, 252, 41, 21, 68, 78, 110, 131, 249, 162};
.global .align 16 .b8 __cudart_sin_cos_coeffs[128] = {70, 210, 176, 44, 241, 229, 90, 190, 146, 227, 172, 105, 227, 29, 199, 62, 161, 98, 219, 25, 160, 1, 42, 191, 24, 8, 17, 17, 17, 17, 129, 63, 84, 85, 85, 85, 85, 85, 197, 191, 0, 0, 0, 0, 0, 0, 0, 0, 0, 0, 0, 0, 0, 0, 0, 0, 100, 129, 253, 32, 131, 255, 168, 189, 40, 133, 239, 193, 167, 238, 33, 62, 217, 230, 6, 142, 79, 126, 146, 190, 233, 188, 221, 25, 160, 1, 250, 62, 71, 93, 193, 22, 108, 193, 86, 191, 81, 85, 85, 85, 85, 85, 165, 63, 0, 0, 0, 0, 0, 0, 224, 191, 0, 0, 0, 0, 0, 0, 240, 63};

.visible .entry _Z15fft_cuda_kernelP7Complexii(
	.param .u64 .ptr .align 1 _Z15fft_cuda_kernelP7Complexii_param_0,
	.param .u32 _Z15fft_cuda_kernelP7Complexii_param_1,
	.param .u32 _Z15fft_cuda_kernelP7Complexii_param_2
)
{
	.reg .pred 	%p<10>;
	.reg .b32 	%r<38>;
	.reg .b64 	%rd<15>;
	.reg .b64 	%fd<83>;

	ld.param.u64 	%rd1, [_Z15fft_cuda_kernelP7Complexii_param_0];
	ld.param.u32 	%r13, [_Z15fft_cuda_kernelP7Complexii_param_1];
	ld.param.u32 	%r12, [_Z15fft_cuda_kernelP7Complexii_param_2];
	mov.u32 	%r14, %tid.x;
	mov.u32 	%r15, %ctaid.x;
	mov.u32 	%r16, %ntid.x;
	mad.lo.s32 	%r1, %r15, %r16, %r14;
	shr.u32 	%r17, %r13, 31;
	add.s32 	%r18, %r13, %r17;
	shr.s32 	%r19, %r18, 1;
	setp.ge.s32 	%p1, %r1, %r19;
	@%p1 bra 	$L__BB0_11;
	shr.u32 	%r20, %r12, 31;
	add.s32 	%r21, %r12, %r20;
	shr.s32 	%r2, %r21, 1;
	div.s32 	%r22, %r1, %r2;
	mul.lo.s32 	%r23, %r22, %r2;
	sub.s32 	%r24, %r1, %r23;
	mad.lo.s32 	%r3, %r22, %r12, %r24;
	cvt.rn.f64.s32 	%fd13, %r24;
	mul.f64 	%fd14, %fd13, 0dC01921FB54442D18;
	cvt.rn.f64.s32 	%fd15, %r12;
	div.rn.f64 	%fd1, %fd14, %fd15;
	abs.f64 	%fd2, %fd1;
	setp.neu.f64 	%p2, %fd2, 0d7FF0000000000000;
	@%p2 bra 	$L__BB0_3;
	mov.f64 	%fd21, 0d0000000000000000;
	mul.rn.f64 	%fd81, %fd1, %fd21;
	mov.b32 	%r36, 1;
	bra.uni 	$L__BB0_6;
$L__BB0_3:
	mul.f64 	%fd16, %fd1, 0d3FE45F306DC9C883;
	cvt.rni.s32.f64 	%r35, %fd16;
	cvt.rn.f64.s32 	%fd17, %r35;
	fma.rn.f64 	%fd18, %fd17, 0dBFF921FB54442D18, %fd1;
	fma.rn.f64 	%fd19, %fd17, 0dBC91A62633145C00, %fd18;
	fma.rn.f64 	%fd81, %fd17, 0dB97B839A252049C0, %fd19;
	setp.ltu.f64 	%p3, %fd2, 0d41E0000000000000;
	@%p3 bra 	$L__BB0_5;
	{ // callseq 0, 0
	.param .b64 param0;
	st.param.f64 	[param0], %fd1;
	.param .align 16 .b8 retval0[16];
	call.uni (retval0), 
	__internal_trig_reduction_slowpathd, 
	(
	param0
	);
	ld.param.f64 	%fd81, [retval0];
	ld.param.b32 	%r35, [retval0+8];
	} // callseq 0
$L__BB0_5:
	add.s32 	%r36, %r35, 1;
$L__BB0_6:
	setp.neu.f64 	%p4, %fd2, 0d7FF0000000000000;
	shl.b32 	%r27, %r36, 6;
	cvt.u64.u32 	%rd2, %r27;
	and.b64  	%rd3, %rd2, 64;
	mov.u64 	%rd4, __cudart_sin_cos_coeffs;
	add.s64 	%rd5, %rd4, %rd3;
	mul.rn.f64 	%fd22, %fd81, %fd81;
	and.b32  	%r28, %r36, 1;
	setp.eq.b32 	%p5, %r28, 1;
	selp.f64 	%fd23, 0dBDA8FF8320FD8164, 0d3DE5DB65F9785EBA, %p5;
	ld.global.nc.v2.f64 	{%fd24, %fd25}, [%rd5];
	fma.rn.f64 	%fd26, %fd23, %fd22, %fd24;
	fma.rn.f64 	%fd27, %fd26, %fd22, %fd25;
	ld.global.nc.v2.f64 	{%fd28, %fd29}, [%rd5+16];
	fma.rn.f64 	%fd30, %fd27, %fd22, %fd28;
	fma.rn.f64 	%fd31, %fd30, %fd22, %fd29;
	ld.global.nc.v2.f64 	{%fd32, %fd33}, [%rd5+32];
	fma.rn.f64 	%fd34, %fd31, %fd22, %fd32;
	fma.rn.f64 	%fd35, %fd34, %fd22, %fd33;
	fma.rn.f64 	%fd36, %fd35, %fd81, %fd81;
	fma.rn.f64 	%fd37, %fd35, %fd22, 0d3FF0000000000000;
	selp.f64 	%fd38, %fd37, %fd36, %p5;
	and.b32  	%r29, %r36, 2;
	setp.eq.s32 	%p6, %r29, 0;
	mov.f64 	%fd39, 0d0000000000000000;
	sub.f64 	%fd40, %fd39, %fd38;
	selp.f64 	%fd8, %fd38, %fd40, %p6;
	@%p4 bra 	$L__BB0_8;
	mov.f64 	%fd46, 0d0000000000000000;
	mul.rn.f64 	%fd82, %fd1, %fd46;
	mov.b32 	%r37, 0;
	bra.uni 	$L__BB0_10;
$L__BB0_8:
	mul.f64 	%fd41, %fd1, 0d3FE45F306DC9C883;
	cvt.rni.s32.f64 	%r37, %fd41;
	cvt.rn.f64.s32 	%fd42, %r37;
	fma.rn.f64 	%fd43, %fd42, 0dBFF921FB54442D18, %fd1;
	fma.rn.f64 	%fd44, %fd42, 0dBC91A62633145C00, %fd43;
	fma.rn.f64 	%fd82, %fd42, 0dB97B839A252049C0, %fd44;
	setp.ltu.f64 	%p7, %fd2, 0d41E0000000000000;
	@%p7 bra 	$L__BB0_10;
	{ // callseq 1, 0
	.param .b64 param0;
	st.param.f64 	[param0], %fd1;
	.param .align 16 .b8 retval0[16];
	call.uni (retval0), 
	__internal_trig_reduction_slowpathd, 
	(
	param0
	);
	ld.param.f64 	%fd82, [retval0];
	ld.param.b32 	%r37, [retval0+8];
	} // callseq 1
$L__BB0_10:
	shl.b32 	%r32, %r37, 6;
	cvt.u64.u32 	%rd6, %r32;
	and.b64  	%rd7, %rd6, 64;
	add.s64 	%rd9, %rd4, %rd7;
	mul.rn.f64 	%fd47, %fd82, %fd82;
	and.b32  	%r33, %r37, 1;
	setp.eq.b32 	%p8, %r33, 1;
	selp.f64 	%fd48, 0dBDA8FF8320FD8164, 0d3DE5DB65F9785EBA, %p8;
	ld.global.nc.v2.f64 	{%fd49, %fd50}, [%rd9];
	fma.rn.f64 	%fd51, %fd48, %fd47, %fd49;
	fma.rn.f64 	%fd52, %fd51, %fd47, %fd50;
	ld.global.nc.v2.f64 	{%fd53, %fd54}, [%rd9+16];
	fma.rn.f64 	%fd55, %fd52, %fd47, %fd53;
	fma.rn.f64 	%fd56, %fd55, %fd47, %fd54;
	ld.global.nc.v2.f64 	{%fd57, %fd58}, [%rd9+32];
	fma.rn.f64 	%fd59, %fd56, %fd47, %fd57;
	fma.rn.f64 	%fd60, %fd59, %fd47, %fd58;
	fma.rn.f64 	%fd61, %fd60, %fd82, %fd82;
	fma.rn.f64 	%fd62, %fd60, %fd47, 0d3FF0000000000000;
	selp.f64 	%fd63, %fd62, %fd61, %p8;
	and.b32  	%r34, %r37, 2;
	setp.eq.s32 	%p9, %r34, 0;
	mov.f64 	%fd64, 0d0000000000000000;
	sub.f64 	%fd65, %fd64, %fd63;
	selp.f64 	%fd66, %fd63, %fd65, %p9;
	cvta.to.global.u64 	%rd10, %rd1;
	mul.wide.s32 	%rd11, %r3, 16;
	add.s64 	%rd12, %rd10, %rd11;
	ld.global.f64 	%fd67, [%rd12];
	ld.global.f64 	%fd68, [%rd12+8];
	mul.wide.s32 	%rd13, %r2, 16;
	add.s64 	%rd14, %rd12, %rd13;
	ld.global.f64 	%fd69, [%rd14];
	ld.global.f64 	%fd70, [%rd14+8];
	mul.f64 	%fd71, %fd8, %fd69;
	mul.f64 	%fd72, %fd70, %fd66;
	sub.f64 	%fd73, %fd71, %fd72;
	add.f64 	%fd74, %fd67, %fd73;
	st.global.f64 	[%rd12], %fd74;
	mul.f64 	%fd75, %fd69, %fd66;
	fma.rn.f64 	%fd76, %fd8, %fd70, %fd75;
	add.f64 	%fd77, %fd68, %fd76;
	st.global.f64 	[%rd12+8], %fd77;
	sub.f64 	%fd78, %fd67, %fd73;
	st.global.f64 	[%rd14], %fd78;
	sub.f64 	%fd79, %fd68, %fd76;
	st.global.f64 	[%rd14+8], %fd79;
$L__BB0_11:
	ret;

}
.func  (.param .align 16 .b8 func_retval0[16]) __internal_trig_reduction_slowpathd(
	.param .b64 __internal_trig_reduction_slowpathd_param_0
)
{
	.local .align 8 .b8 	__local_depot1[40];
	.reg .b64 	%SP;
	.reg .b64 	%SPL;
	.reg .pred 	%p<10>;
	.reg .b32 	%r<47>;
	.reg .b64 	%rd<74>;
	.reg .b64 	%fd<5>;

	mov.u64 	%SPL, __local_depot1;
	ld.param.f64 	%fd4, [__internal_trig_reduction_slowpathd_param_0];
	add.u64 	%rd1, %SPL, 0;
	{
	.reg .b32 %temp; 
	mov.b64 	{%temp, %r1}, %fd4;
	}
	shr.u32 	%r2, %r1, 20;
	and.b32  	%r3, %r2, 2047;
	setp.eq.s32 	%p1, %r3, 2047;
	mov.b32 	%r46, 0;
	@%p1 bra 	$L__BB1_9;
	add.s32 	%r20, %r3, -1024;
	mov.b64 	%rd20, %fd4;
	shl.b64 	%rd2, %rd20, 11;
	shr.u32 	%r4, %r20, 6;
	sub.s32 	%r45, 15, %r4;
	sub.s32 	%r21, 19, %r4;
	setp.lt.u32 	%p2, %r20, 128;
	selp.b32 	%r6, 18, %r21, %p2;
	setp.ge.s32 	%p3, %r45, %r6;
	mov.b64 	%rd70, 0;
	@%p3 bra 	$L__BB1_4;
	add.s32 	%r23, %r6, %r4;
	neg.s32 	%r43, %r23;
	or.b64  	%rd3, %rd2, -9223372036854775808;
	mov.b64 	%rd70, 0;
	mov.b32 	%r42, 0;
	mov.u64 	%rd25, __cudart_i2opi_d;
	mov.u32 	%r44, %r45;
$L__BB1_3:
	.pragma "nounroll";
	mul.wide.s32 	%rd22, %r42, 8;
	add.s64 	%rd23, %rd1, %rd22;
	mul.wide.s32 	%rd24, %r44, 8;
	add.s64 	%rd26, %rd25, %rd24;
	ld.global.nc.u64 	%rd27, [%rd26];
	{
	.reg .u32 %r0, %r1, %r2, %r3, %alo, %ahi, %blo, %bhi, %clo, %chi;
	mov.b64 	{%alo,%ahi}, %rd27;
	mov.b64 	{%blo,%bhi}, %rd3;
	mov.b64 	{%clo,%chi}, %rd70;
	mad.lo.cc.u32 	%r0, %alo, %blo, %clo;
	madc.hi.cc.u32 	%r1, %alo, %blo, %chi;
	madc.hi.u32 	%r2, %alo, %bhi, 0;
	mad.lo.cc.u32 	%r1, %alo, %bhi, %r1;
	madc.hi.cc.u32 	%r2, %ahi, %blo, %r2;
	madc.hi.u32 	%r3, %ahi, %bhi, 0;
	mad.lo.cc.u32 	%r1, %ahi, %blo, %r1;
	madc.lo.cc.u32 	%r2, %ahi, %bhi, %r2;
	addc.u32 	%r3, %r3, 0;
	mov.b64 	%rd28, {%r0,%r1};
	mov.b64 	%rd70, {%r2,%r3};
	}
	st.local.u64 	[%rd23], %rd28;
	add.s32 	%r44, %r44, 1;
	add.s32 	%r43, %r43, 1;
	add.s32 	%r42, %r42, 1;
	setp.ne.s32 	%p4, %r43, -15;
	mov.u32 	%r45, %r6;
	@%p4 bra 	$L__BB1_3;
$L__BB1_4:
	cvt.s64.s32 	%rd29, %r45;
	cvt.u64.u32 	%rd30, %r4;
	add.s64 	%rd31, %rd30, %rd29;
	shl.b64 	%rd32, %rd31, 3;
	add.s64 	%rd33, %rd1, %rd32;
	st.local.u64 	[%rd33+-120], %rd70;
	and.b32  	%r15, %r2, 63;
	ld.local.u64 	%rd72, [%rd1+16];
	ld.local.u64 	%rd71, [%rd1+24];
	setp.eq.s32 	%p5, %r15, 0;
	@%p5 bra 	$L__BB1_6;
	shl.b64 	%rd34, %rd71, %r15;
	shr.u64 	%rd35, %rd72, 1;
	xor.b32  	%r24, %r15, 63;
	shr.u64 	%rd36, %rd35, %r24;
	or.b64  	%rd71, %rd34, %rd36;
	ld.local.u64 	%rd37, [%rd1+8];
	shl.b64 	%rd38, %rd72, %r15;
	shr.u64 	%rd39, %rd37, 1;
	shr.u64 	%rd40, %rd39, %r24;
	or.b64  	%rd72, %rd38, %rd40;
$L__BB1_6:
	and.b32  	%r25, %r1, -2147483648;
	shr.u64 	%rd41, %rd71, 62;
	cvt.u32.u64 	%r26, %rd41;
	mov.b64 	{%r27, %r28}, %rd71;
	mov.b64 	{%r29, %r30}, %rd72;
	shf.l.wrap.b32 	%r31, %r30, %r27, 2;
	shf.l.wrap.b32 	%r32, %r27, %r28, 2;
	mov.b64 	%rd42, {%r31, %r32};
	shl.b64 	%rd43, %rd72, 2;
	shr.u64 	%rd44, %rd42, 63;
	cvt.u32.u64 	%r33, %rd44;
	add.s32 	%r34, %r33, %r26;
	setp.eq.s32 	%p6, %r25, 0;
	neg.s32 	%r35, %r34;
	selp.b32 	%r46, %r34, %r35, %p6;
	setp.gt.s64 	%p7, %rd42, -1;
	mov.b64 	%rd45, 0;
	{
	.reg .u32 %r0, %r1, %r2, %r3, %a0, %a1, %a2, %a3, %b0, %b1, %b2, %b3;
	mov.b64 	{%a0,%a1}, %rd45;
	mov.b64 	{%a2,%a3}, %rd45;
	mov.b64 	{%b0,%b1}, %rd43;
	mov.b64 	{%b2,%b3}, %rd42;
	sub.cc.u32 	%r0, %a0, %b0;
	subc.cc.u32 	%r1, %a1, %b1;
	subc.cc.u32 	%r2, %a2, %b2;
	subc.u32 	%r3, %a3, %b3;
	mov.b64 	%rd46, {%r0,%r1};
	mov.b64 	%rd47, {%r2,%r3};
	}
	xor.b32  	%r36, %r25, -2147483648;
	selp.b64 	%rd73, %rd42, %rd47, %p7;
	selp.b64 	%rd14, %rd43, %rd46, %p7;
	selp.b32 	%r17, %r25, %r36, %p7;
	clz.b64 	%r37, %rd73;
	cvt.u64.u32 	%rd15, %r37;
	setp.eq.s32 	%p8, %r37, 0;
	@%p8 bra 	$L__BB1_8;
	cvt.u32.u64 	%r38, %rd15;
	and.b32  	%r39, %r38, 63;
	shl.b64 	%rd48, %rd73, %r39;
	shr.u64 	%rd49, %rd14, 1;
	not.b32 	%r40, %r38;
	and.b32  	%r41, %r40, 63;
	shr.u64 	%rd50, %rd49, %r41;
	or.b64  	%rd73, %rd48, %rd50;
$L__BB1_8:
	mov.b64 	%rd51, -3958705157555305931;
	{
	.reg .u32 %r0, %r1, %r2, %r3, %alo, %ahi, %blo, %bhi;
	mov.b64 	{%alo,%ahi}, %rd73;
	mov.b64 	{%blo,%bhi}, %rd51;
	mul.lo.u32 	%r0, %alo, %blo;
	mul.hi.u32 	%r1, %alo, %blo;
	mad.lo.cc.u32 	%r1, %alo, %bhi, %r1;
	madc.hi.u32 	%r2, %alo, %bhi, 0;
	mad.lo.cc.u32 	%r1, %ahi, %blo, %r1;
	madc.hi.cc.u32 	%r2, %ahi, %blo, %r2;
	madc.hi.u32 	%r3, %ahi, %bhi, 0;
	mad.lo.cc.u32 	%r2, %ahi, %bhi, %r2;
	addc.u32 	%r3, %r3, 0;
	mov.b64 	%rd52, {%r0,%r1};
	mov.b64 	%rd53, {%r2,%r3};
	}
	setp.gt.s64 	%p9, %rd53, 0;
	{
	.reg .u32 %r0, %r1, %r2, %r3, %a0, %a1, %a2, %a3, %b0, %b1, %b2, %b3;
	mov.b64 	{%a0,%a1}, %rd52;
	mov.b64 	{%a2,%a3}, %rd53;
	mov.b64 	{%b0,%b1}, %rd52;
	mov.b64 	{%b2,%b3}, %rd53;
	add.cc.u32 	%r0, %a0, %b0;
	addc.cc.u32 	%r1, %a1, %b1;
	addc.cc.u32 	%r2, %a2, %b2;
	addc.u32 	%r3, %a3, %b3;
	mov.b64 	%rd54, {%r0,%r1};
	mov.b64 	%rd55, {%r2,%r3};
	}
	selp.b64 	%rd56, %rd55, %rd53, %p9;
	selp.s64 	%rd57, -1, 0, %p9;
	sub.s64 	%rd58, %rd57, %rd15;
	cvt.u64.u32 	%rd59, %r17;
	shl.b64 	%rd60, %rd59, 32;
	add.s64 	%rd61, %rd56, 1;
	shr.u64 	%rd62, %rd61, 10;
	add.s64 	%rd63, %rd62, 1;
	shr.u64 	%rd64, %rd63, 1;
	shl.b64 	%rd65, %rd58, 52;
	add.s64 	%rd66, %rd65, %rd64;
	add.s64 	%rd67, %rd66, 4602678819172646912;
	or.b64  	%rd68, %rd67, %rd60;
	mov.b64 	%fd4, %rd68;
$L__BB1_9:
	st.param.f64 	[func_retval0], %fd4;
	st.param.b32 	[func_retval0+8], %r46;
	ret;

}


// ===== COMPILED SASS (sm_100) =====

	.target	sm_100

	.elftype	@"ET_EXEC"


//--------------------- .note.nv.tkinfo           --------------------------
	.section	.note.nv.tkinfo,"",@"SHT_NOTE"
	.sectionflags	@"SHF_NOTE_NV_TKINFO"
	.tkinfo
        /*0018*/ 	.word	0x00000002
        /*0030*/ 	.string	""
        /*0030*/ 	.string	"ptxas"
        /*0030*/ 	.string	"Cuda compilation tools, release 13.0, V13.0.88"
        /*0030*/ 	.string	"Build cuda_13.0.r13.0/compiler.36424714_0"
        /*0030*/ 	.string	"-arch sm_100 -m 64 "



//--------------------- .note.nv.cuinfo           --------------------------
	.section	.note.nv.cuinfo,"",@"SHT_NOTE"
	.sectionflags	@"SHF_NOTE_NV_CUINFO"
        /*0018*/ 	.short	0x0002
        /*001a*/ 	.short	0x0064
        /*001c*/ 	.short	0x0082
	.zero		2


//--------------------- .nv.info                  --------------------------
	.section	.nv.info,"",@"SHT_CUDA_INFO"
	.align	4


	//----- nvinfo : EIATTR_REGCOUNT
	.align		4
        /*0000*/ 	.byte	0x04, 0x2f
        /*0002*/ 	.short	(.L_3 - .L_2)
	.align		4
.L_2:
        /*0004*/ 	.word	index@(_Z15fft_cuda_kernelP7Complexii)
        /*0008*/ 	.word	0x0000001e


	//----- nvinfo : EIATTR_FRAME_SIZE
	.align		4
.L_3:
        /*000c*/ 	.byte	0x04, 0x11
        /*000e*/ 	.short	(.L_5 - .L_4)
	.align		4
.L_4:
        /*0010*/ 	.word	index@($_Z15fft_cuda_kernelP7Complexii$__internal_trig_reduction_slowpathd)
        /*0014*/ 	.word	0x00000028


	//----- nvinfo : EIATTR_FRAME_SIZE
	.align		4
.L_5:
        /*0018*/ 	.byte	0x04, 0x11
        /*001a*/ 	.short	(.L_7 - .L_6)
	.align		4
.L_6:
        /*001c*/ 	.word	index@($__internal_0_$__cuda_sm20_div_rn_f64_full)
        /*0020*/ 	.word	0x00000028


	//----- nvinfo : EIATTR_FRAME_SIZE
	.align		4
.L_7:
        /*0024*/ 	.byte	0x04, 0x11
        /*0026*/ 	.short	(.L_9 - .L_8)
	.align		4
.L_8:
        /*0028*/ 	.word	index@(_Z15fft_cuda_kernelP7Complexii)
        /*002c*/ 	.word	0x00000028


	//----- nvinfo : EIATTR_MIN_STACK_SIZE
	.align		4
.L_9:
        /*0030*/ 	.byte	0x04, 0x12
        /*0032*/ 	.short	(.L_11 - .L_10)
	.align		4
.L_10:
        /*0034*/ 	.word	index@(_Z15fft_cuda_kernelP7Complexii)
        /*0038*/ 	.word	0x00000028
.L_11:


//--------------------- .nv.compat                --------------------------
	.section	.nv.compat,"",@"SHT_CUDA_COMPAT_INFO"
	.align	4
        /*0000*/ 	.byte	0x02, 0x09, 0x00, 0x00, 0x02, 0x02, 0x01, 0x00, 0x02, 0x05, 0x05, 0x00, 0x03, 0x07, 0x01, 0x01
        /*0010*/ 	.byte	0x02, 0x03, 0x00, 0x00, 0x02, 0x06, 0x01, 0x00, 0x04, 0x0b, 0x08, 0x00, 0x01, 0x00, 0x00, 0x00
        /*0020*/ 	.byte	0x00, 0x00, 0x00, 0x00


//--------------------- .nv.info._Z15fft_cuda_kernelP7Complexii --------------------------
	.section	.nv.info._Z15fft_cuda_kernelP7Complexii,"",@"SHT_CUDA_INFO"
	.sectionflags	@""
	.align	4


	//----- nvinfo : EIATTR_CUDA_API_VERSION
	.align		4
        /*0000*/ 	.byte	0x04, 0x37
        /*0002*/ 	.short	(.L_13 - .L_12)
.L_12:
        /*0004*/ 	.word	0x00000082


	//----- nvinfo : EIATTR_KPARAM_INFO
	.align		4
.L_13:
        /*0008*/ 	.byte	0x04, 0x17
        /*000a*/ 	.short	(.L_15 - .L_14)
.L_14:
        /*000c*/ 	.word	0x00000000
        /*0010*/ 	.short	0x0002
        /*0012*/ 	.short	0x000c
        /*0014*/ 	.byte	0x00, 0xf0, 0x11, 0x00


	//----- nvinfo : EIATTR_KPARAM_INFO
	.align		4
.L_15:
        /*0018*/ 	.byte	0x04, 0x17
        /*001a*/ 	.short	(.L_17 - .L_16)
.L_16:
        /*001c*/ 	.word	0x00000000
        /*0020*/ 	.short	0x0001
        /*0022*/ 	.short	0x0008
        /*0024*/ 	.byte	0x00, 0xf0, 0x11, 0x00


	//----- nvinfo : EIATTR_KPARAM_INFO
	.align		4
.L_17:
        /*0028*/ 	.byte	0x04, 0x17
        /*002a*/ 	.short	(.L_19 - .L_18)
.L_18:
        /*002c*/ 	.word	0x00000000
        /*0030*/ 	.short	0x0000
        /*0032*/ 	.short	0x0000
        /*0034*/ 	.byte	0x00, 0xf5, 0x21, 0x00


	//----- nvinfo : EIATTR_SPARSE_MMA_MASK
	.align		4
.L_19:
        /*0038*/ 	.byte	0x03, 0x50
        /*003a*/ 	.short	0x0000


	//----- nvinfo : EIATTR_MAXREG_COUNT
	.align		4
        /*003c*/ 	.byte	0x03, 0x1b
        /*003e*/ 	.short	0x00ff


	//----- nvinfo : EIATTR_MERCURY_ISA_VERSION
	.align		4
        /*0040*/ 	.byte	0x03, 0x5f
        /*0042*/ 	.short	0x0101


	//----- nvinfo : EIATTR_VRC_CTA_INIT_COUNT
	.align		4
        /*0044*/ 	.byte	0x02, 0x4a
	.zero		1
	.zero		1


	//----- nvinfo : EIATTR_EXIT_INSTR_OFFSETS
	.align		4
        /*0048*/ 	.byte	0x04, 0x1c
        /*004a*/ 	.short	(.L_21 - .L_20)


	//   ....[0]....
.L_20:
        /*004c*/ 	.word	0x000000a0


	//   ....[1]....
        /*0050*/ 	.word	0x00000ce0


	//----- nvinfo : EIATTR_CRS_STACK_SIZE
	.align		4
.L_21:
        /*0054*/ 	.byte	0x04, 0x1e
        /*0056*/ 	.short	(.L_23 - .L_22)
.L_22:
        /*0058*/ 	.word	0x00000000


	//----- nvinfo : EIATTR_CBANK_PARAM_SIZE
	.align		4
.L_23:
        /*005c*/ 	.byte	0x03, 0x19
        /*005e*/ 	.short	0x0010


	//----- nvinfo : EIATTR_PARAM_CBANK
	.align		4
        /*0060*/ 	.byte	0x04, 0x0a
        /*0062*/ 	.short	(.L_25 - .L_24)
	.align		4
.L_24:
        /*0064*/ 	.word	index@(.nv.constant0._Z15fft_cuda_kernelP7Complexii)
        /*0068*/ 	.short	0x0380
        /*006a*/ 	.short	0x0010


	//----- nvinfo : EIATTR_SW_WAR
	.align		4
.L_25:
        /*006c*/ 	.byte	0x04, 0x36
        /*006e*/ 	.short	(.L_27 - .L_26)
.L_26:
        /*0070*/ 	.word	0x00000008
.L_27:


//--------------------- .nv.callgraph             --------------------------
	.section	.nv.callgraph,"",@"SHT_CUDA_CALLGRAPH"
	.align	4
	.sectionentsize	8
	.align		4
        /*0000*/ 	.word	0x00000000
	.align		4
        /*0004*/ 	.word	0xffffffff
	.align		4
        /*0008*/ 	.word	0x00000000
	.align		4
        /*000c*/ 	.word	0xfffffffe
	.align		4
        /*0010*/ 	.word	0x00000000
	.align		4
        /*0014*/ 	.word	0xfffffffd
	.align		4
        /*0018*/ 	.word	0x00000000
	.align		4
        /*001c*/ 	.word	0xfffffffc


//--------------------- .nv.constant4             --------------------------
	.section	.nv.constant4,"a",@progbits
	.align	8
	.align		8
.nv.constant4:
        /*0000*/ 	.dword	__cudart_i2opi_d
	.align		8
        /*0008*/ 	.dword	__cudart_sin_cos_coeffs


//--------------------- .text._Z15fft_cuda_kernelP7Complexii --------------------------
	.section	.text._Z15fft_cuda_kernelP7Complexii,"ax",@progbits
	.align	128
        .global         _Z15fft_cuda_kernelP7Complexii
        .type           _Z15fft_cuda_kernelP7Complexii,@function
        .size           _Z15fft_cuda_kernelP7Complexii,(.L_x_22 - _Z15fft_cuda_kernelP7Complexii)
        .other          _Z15fft_cuda_kernelP7Complexii,@"STO_CUDA_ENTRY STV_DEFAULT"
_Z15fft_cuda_kernelP7Complexii:
.text._Z15fft_cuda_kernelP7Complexii:
[----:B------:R-:W0:Y:S01]  /*0000*/  LDC R1, c[0x0][0x37c] ;  /* 0x0000df00ff017b82 */ /* 0x000e220000000800 */
[----:B------:R-:W1:Y:S07]  /*0010*/  S2R R3, SR_TID.X ;  /* 0x0000000000037919 */ /* 0x000e6e0000002100 */
[----:B------:R-:W1:Y:S01]  /*0020*/  S2UR UR5, SR_CTAID.X ;  /* 0x00000000000579c3 */ /* 0x000e620000002500 */
[----:B------:R-:W2:Y:S01]  /*0030*/  LDCU UR4, c[0x0][0x388] ;  /* 0x00007100ff0477ac */ /* 0x000ea20008000800 */
[----:B0-----:R-:W-:-:S06]  /*0040*/  VIADD R1, R1, 0xffffffd8 ;  /* 0xffffffd801017836 */ /* 0x001fcc0000000000 */
[----:B------:R-:W1:Y:S01]  /*0050*/  LDC R0, c[0x0][0x360] ;  /* 0x0000d800ff007b82 */ /* 0x000e620000000800 */
[----:B--2---:R-:W-:-:S04]  /*0060*/  ULEA.HI UR4, UR4, UR4, URZ, 0x1 ;  /* 0x0000000404047291 */ /* 0x004fc8000f8f08ff */
[----:B------:R-:W-:Y:S01]  /*0070*/  USHF.R.S32.HI UR4, URZ, 0x1, UR4 ;  /* 0x00000001ff047899 */ /* 0x000fe20008011404 */
[----:B-1----:R-:W-:-:S05]  /*0080*/  IMAD R3, R0, UR5, R3 ;  /* 0x0000000500037c24 */ /* 0x002fca000f8e0203 */
[----:B------:R-:W-:-:S13]  /*0090*/  ISETP.GE.AND P0, PT, R3, UR4, PT ;  /* 0x0000000403007c0c */ /* 0x000fda000bf06270 */
[----:B------:R-:W-:Y:S05]  /*00a0*/  @P0 EXIT ;  /* 0x000000000000094d */ /* 0x000fea0003800000 */
[----:B------:R-:W0:Y:S01]  /*00b0*/  LDC R5, c[0x0][0x38c] ;  /* 0x0000e300ff057b82 */ /* 0x000e220000000800 */
[----:B------:R-:W-:Y:S01]  /*00c0*/  IABS R8, R3 ;  /* 0x0000000300087213 */ /* 0x000fe20000000000 */
[----:B------:R-:W-:Y:S01]  /*00d0*/  UMOV UR4, 0x54442d18 ;  /* 0x54442d1800047882 */ /* 0x000fe20000000000 */
[----:B------:R-:W-:Y:S01]  /*00e0*/  UMOV UR5, 0x401921fb ;  /* 0x401921fb00057882 */ /* 0x000fe20000000000 */
[----:B------:R-:W-:Y:S01]  /*00f0*/  BSSY.RECONVERGENT B0, `(.L_x_0) ;  /* 0x0000033000007945 */ /* 0x000fe20003800200 */
[----:B0-----:R-:W-:-:S04]  /*0100*/  LEA.HI R4, R5, R5, RZ, 0x1 ;  /* 0x0000000505047211 */ /* 0x001fc800078f08ff */
[----:B------:R-:W-:-:S04]  /*0110*/  SHF.R.S32.HI R4, RZ, 0x1, R4 ;  /* 0x00000001ff047819 */ /* 0x000fc80000011404 */
[-C--:B------:R-:W-:Y:S02]  /*0120*/  IABS R9, R4.reuse ;  /* 0x0000000400097213 */ /* 0x080fe40000000000 */
[----:B------:R-:W-:Y:S02]  /*0130*/  IABS R10, R4 ;  /* 0x00000004000a7213 */ /* 0x000fe40000000000 */
[----:B------:R-:W0:Y:S08]  /*0140*/  I2F.RP R0, R9 ;  /* 0x0000000900007306 */ /* 0x000e300000209400 */
[----:B0-----:R-:W0:Y:S02]  /*0150*/  MUFU.RCP R0, R0 ;  /* 0x0000000000007308 */ /* 0x001e240000001000 */
[----:B0-----:R-:W-:-:S06]  /*0160*/  VIADD R6, R0, 0xffffffe ;  /* 0x0ffffffe00067836 */ /* 0x001fcc0000000000 */
[----:B------:R0:W1:Y:S02]  /*0170*/  F2I.FTZ.U32.TRUNC.NTZ R7, R6 ;  /* 0x0000000600077305 */ /* 0x000064000021f000 */
[----:B0-----:R-:W-:Y:S02]  /*0180*/  IMAD.MOV.U32 R6, RZ, RZ, RZ ;  /* 0x000000ffff067224 */ /* 0x001fe400078e00ff */
[----:B-1----:R-:W-:-:S04]  /*0190*/  IMAD.MOV R2, RZ, RZ, -R7 ;  /* 0x000000ffff027224 */ /* 0x002fc800078e0a07 */
[----:B------:R-:W-:Y:S02]  /*01a0*/  IMAD R11, R2, R9, RZ ;  /* 0x00000009020b7224 */ /* 0x000fe400078e02ff */
[----:B------:R-:W-:Y:S02]  /*01b0*/  IMAD.MOV.U32 R2, RZ, RZ, R8 ;  /* 0x000000ffff027224 */ /* 0x000fe400078e0008 */
[----:B------:R-:W-:-:S04]  /*01c0*/  IMAD.HI.U32 R7, R7, R11, R6 ;  /* 0x0000000b07077227 */ /* 0x000fc800078e0006 */
[----:B------:R-:W-:Y:S02]  /*01d0*/  IMAD.MOV R11, RZ, RZ, -R10 ;  /* 0x000000ffff0b7224 */ /* 0x000fe400078e0a0a */
[----:B------:R-:W-:Y:S02]  /*01e0*/  IMAD.HI.U32 R0, R7, R2, RZ ;  /* 0x0000000207007227 */ /* 0x000fe400078e00ff */
[----:B------:R-:W0:Y:S02]  /*01f0*/  I2F.F64 R6, R5 ;  /* 0x0000000500067312 */ /* 0x000e240000201c00 */
[----:B------:R-:W-:Y:S02]  /*0200*/  IMAD R2, R0, R11, R2 ;  /* 0x0000000b00027224 */ /* 0x000fe400078e0202 */
[----:B------:R-:W-:-:S03]  /*0210*/  IMAD.MOV.U32 R8, RZ, RZ, 0x1 ;  /* 0x00000001ff087424 */ /* 0x000fc600078e00ff */
[----:B------:R-:W-:-:S13]  /*0220*/  ISETP.GT.U32.AND P1, PT, R9, R2, PT ;  /* 0x000000020900720c */ /* 0x000fda0003f24070 */
[----:B------:R-:W-:Y:S02]  /*0230*/  @!P1 IMAD.IADD R2, R2, 0x1, -R9 ;  /* 0x0000000102029824 */ /* 0x000fe400078e0a09 */
[----:B------:R-:W-:Y:S01]  /*0240*/  @!P1 VIADD R0, R0, 0x1 ;  /* 0x0000000100009836 */ /* 0x000fe20000000000 */
[----:B------:R-:W-:Y:S02]  /*0250*/  ISETP.NE.AND P1, PT, R4, RZ, PT ;  /* 0x000000ff0400720c */ /* 0x000fe40003f25270 */
[----:B------:R-:W-:Y:S02]  /*0260*/  ISETP.GE.U32.AND P0, PT, R2, R9, PT ;  /* 0x000000090200720c */ /* 0x000fe40003f06070 */
[----:B0-----:R-:W0:Y:S01]  /*0270*/  MUFU.RCP64H R9, R7 ;  /* 0x0000000700097308 */ /* 0x001e220000001800 */
[----:B------:R-:W-:-:S04]  /*0280*/  LOP3.LUT R2, R3, R4, RZ, 0x3c, !PT ;  /* 0x0000000403027212 */ /* 0x000fc800078e3cff */
[----:B------:R-:W-:-:S06]  /*0290*/  ISETP.GE.AND P2, PT, R2, RZ, PT ;  /* 0x000000ff0200720c */ /* 0x000fcc0003f46270 */
[----:B------:R-:W-:Y:S01]  /*02a0*/  @P0 VIADD R0, R0, 0x1 ;  /* 0x0000000100000836 */ /* 0x000fe20000000000 */
[----:B0-----:R-:W-:-:S06]  /*02b0*/  DFMA R10, -R6, R8, 1 ;  /* 0x3ff00000060a742b */ /* 0x001fcc0000000108 */
[----:B------:R-:W-:Y:S01]  /*02c0*/  @!P2 IMAD.MOV R0, RZ, RZ, -R0 ;  /* 0x000000ffff00a224 */ /* 0x000fe200078e0a00 */
[----:B------:R-:W-:-:S05]  /*02d0*/  @!P1 LOP3.LUT R0, RZ, R4, RZ, 0x33, !PT ;  /* 0x00000004ff009212 */ /* 0x000fca00078e33ff */
[----:B------:R-:W-:Y:S01]  /*02e0*/  IMAD.MOV R14, RZ, RZ, -R0 ;  /* 0x000000ffff0e7224 */ /* 0x000fe200078e0a00 */
[----:B------:R-:W-:-:S03]  /*02f0*/  DFMA R10, R10, R10, R10 ;  /* 0x0000000a0a0a722b */ /* 0x000fc6000000000a */
[----:B------:R-:W-:-:S04]  /*0300*/  IMAD R14, R4, R14, R3 ;  /* 0x0000000e040e7224 */ /* 0x000fc800078e0203 */
[----:B------:R-:W-:Y:S01]  /*0310*/  IMAD R5, R0, R5, R14 ;  /* 0x0000000500057224 */ /* 0x000fe200078e020e */
[----:B------:R-:W-:Y:S01]  /*0320*/  DFMA R10, R8, R10, R8 ;  /* 0x0000000a080a722b */ /* 0x000fe20000000008 */
[----:B------:R-:W0:Y:S07]  /*0330*/  I2F.F64 R8, R14 ;  /* 0x0000000e00087312 */ /* 0x000e2e0000201c00 */
[----:B------:R-:W-:-:S08]  /*0340*/  DFMA R2, -R6, R10, 1 ;  /* 0x3ff000000602742b */ /* 0x000fd0000000010a */
[----:B------:R-:W-:Y:S02]  /*0350*/  DFMA R2, R10, R2, R10 ;  /* 0x000000020a02722b */ /* 0x000fe4000000000a */
[----:B0-----:R-:W-:-:S08]  /*0360*/  DMUL R8, R8, -UR4 ;  /* 0x8000000408087c28 */ /* 0x001fd00008000000 */
[----:B------:R-:W-:Y:S02]  /*0370*/  DMUL R10, R8, R2 ;  /* 0x00000002080a7228 */ /* 0x000fe40000000000 */
[----:B------:R-:W-:-:S06]  /*0380*/  FSETP.GEU.AND P1, PT, |R9|, 6.5827683646048100446e-37, PT ;  /* 0x036000000900780b */ /* 0x000fcc0003f2e200 */
[----:B------:R-:W-:-:S08]  /*0390*/  DFMA R12, -R6, R10, R8 ;  /* 0x0000000a060c722b */ /* 0x000fd00000000108 */
[----:B------:R-:W-:-:S10]  /*03a0*/  DFMA R2, R2, R12, R10 ;  /* 0x0000000c0202722b */ /* 0x000fd4000000000a */
[----:B------:R-:W-:-:S05]  /*03b0*/  FFMA R10, RZ, R7, R3 ;  /* 0x00000007ff0a7223 */ /* 0x000fca0000000003 */
[----:B------:R-:W-:-:S13]  /*03c0*/  FSETP.GT.AND P0, PT, |R10|, 1.469367938527859385e-39, PT ;  /* 0x001000000a00780b */ /* 0x000fda0003f04200 */
[----:B------:R-:W-:Y:S05]  /*03d0*/  @P0 BRA P1, `(.L_x_1) ;  /* 0x0000000000100947 */ /* 0x000fea0000800000 */
[----:B------:R-:W-:-:S07]  /*03e0*/  MOV R0, 0x400 ;  /* 0x0000040000007802 */ /* 0x000fce0000000f00 */
[----:B------:R-:W-:Y:S05]  /*03f0*/  CALL.REL.NOINC `($__internal_0_$__cuda_sm20_div_rn_f64_full) ;  /* 0x00000008003c7944 */ /* 0x000fea0003c00000 */
[----:B------:R-:W-:Y:S02]  /*0400*/  IMAD.MOV.U32 R2, RZ, RZ, R12 ;  /* 0x000000ffff027224 */ /* 0x000fe400078e000c */
[----:B------:R-:W-:-:S07]  /*0410*/  IMAD.MOV.U32 R3, RZ, RZ, R13 ;  /* 0x000000ffff037224 */ /* 0x000fce00078e000d */
.L_x_1:
[----:B------:R-:W-:Y:S05]  /*0420*/  BSYNC.RECONVERGENT B0 ;  /* 0x0000000000007941 */ /* 0x000fea0003800200 */
.L_x_0:
[----:B------:R-:W-:Y:S01]  /*0430*/  DSETP.NEU.AND P0, PT, |R2|, +INF , PT ;  /* 0x7ff000000200742a */ /* 0x000fe20003f0d200 */
[----:B------:R-:W0:Y:S01]  /*0440*/  LDCU.64 UR4, c[0x0][0x358] ;  /* 0x00006b00ff0477ac */ /* 0x000e220008000a00 */
[----:B------:R-:W-:-:S12]  /*0450*/  BSSY.RECONVERGENT B0, `(.L_x_2) ;  /* 0x000001e000007945 */ /* 0x000fd80003800200 */
[----:B------:R-:W-:Y:S01]  /*0460*/  @!P0 DMUL R6, RZ, R2 ;  /* 0x00000002ff068228 */ /* 0x000fe20000000000 */
[----:B------:R-:W-:Y:S01]  /*0470*/  @!P0 IMAD.MOV.U32 R0, RZ, RZ, 0x1 ;  /* 0x00000001ff008424 */ /* 0x000fe200078e00ff */
[----:B------:R-:W-:Y:S09]  /*0480*/  @!P0 BRA `(.L_x_3) ;  /* 0x0000000000688947 */ /* 0x000ff20003800000 */
[----:B------:R-:W-:Y:S01]  /*0490*/  UMOV UR6, 0x6dc9c883 ;  /* 0x6dc9c88300067882 */ /* 0x000fe20000000000 */
[----:B------:R-:W-:Y:S01]  /*04a0*/  UMOV UR7, 0x3fe45f30 ;  /* 0x3fe45f3000077882 */ /* 0x000fe20000000000 */
[C---:B------:R-:W-:Y:S01]  /*04b0*/  DSETP.GE.AND P0, PT, |R2|.reuse, 2.14748364800000000000e+09, PT ;  /* 0x41e000000200742a */ /* 0x040fe20003f06200 */
[----:B------:R-:W-:Y:S01]  /*04c0*/  BSSY.RECONVERGENT B1, `(.L_x_4) ;  /* 0x0000015000017945 */ /* 0x000fe20003800200 */
[----:B------:R-:W-:Y:S01]  /*04d0*/  DMUL R8, R2, UR6 ;  /* 0x0000000602087c28 */ /* 0x000fe20008000000 */
[----:B------:R-:W-:Y:S01]  /*04e0*/  UMOV UR6, 0x54442d18 ;  /* 0x54442d1800067882 */ /* 0x000fe20000000000 */
[----:B------:R-:W-:-:S04]  /*04f0*/  UMOV UR7, 0x3ff921fb ;  /* 0x3ff921fb00077882 */ /* 0x000fc80000000000 */
[----:B------:R-:W1:Y:S08]  /*0500*/  F2I.F64 R0, R8 ;  /* 0x0000000800007311 */ /* 0x000e700000301100 */
[----:B-1----:R-:W1:Y:S02]  /*0510*/  I2F.F64 R6, R0 ;  /* 0x0000000000067312 */ /* 0x002e640000201c00 */
[----:B-1----:R-:W-:Y:S01]  /*0520*/  DFMA R10, R6, -UR6, R2 ;  /* 0x80000006060a7c2b */ /* 0x002fe20008000002 */
[----:B------:R-:W-:Y:S01]  /*0530*/  UMOV UR6, 0x33145c00 ;  /* 0x33145c0000067882 */ /* 0x000fe20000000000 */
[----:B------:R-:W-:-:S06]  /*0540*/  UMOV UR7, 0x3c91a626 ;  /* 0x3c91a62600077882 */ /* 0x000fcc0000000000 */
[----:B------:R-:W-:Y:S01]  /*0550*/  DFMA R10, R6, -UR6, R10 ;  /* 0x80000006060a7c2b */ /* 0x000fe2000800000a */
[----:B------:R-:W-:Y:S01]  /*0560*/  UMOV UR6, 0x252049c0 ;  /* 0x252049c000067882 */ /* 0x000fe20000000000 */
[----:B------:R-:W-:-:S06]  /*0570*/  UMOV UR7, 0x397b839a ;  /* 0x397b839a00077882 */ /* 0x000fcc0000000000 */
[----:B------:R-:W-:Y:S01]  /*0580*/  DFMA R6, R6, -UR6, R10 ;  /* 0x8000000606067c2b */ /* 0x000fe2000800000a */
[----:B------:R-:W-:Y:S10]  /*0590*/  @!P0 BRA `(.L_x_5) ;  /* 0x00000000001c8947 */ /* 0x000ff40003800000 */
[----:B------:R-:W-:Y:S01]  /*05a0*/  IMAD.MOV.U32 R10, RZ, RZ, R2 ;  /* 0x000000ffff0a7224 */ /* 0x000fe200078e0002 */
[----:B------:R-:W-:Y:S01]  /*05b0*/  MOV R0, 0x5e0 ;  /* 0x000005e000007802 */ /* 0x000fe20000000f00 */
[----:B------:R-:W-:-:S07]  /*05c0*/  IMAD.MOV.U32 R6, RZ, RZ, R3 ;  /* 0x000000ffff067224 */ /* 0x000fce00078e0003 */
[----:B0-----:R-:W-:Y:S05]  /*05d0*/  CALL.REL.NOINC `($_Z15fft_cuda_kernelP7Complexii$__internal_trig_reduction_slowpathd) ;  /* 0x0000000c00347944 */ /* 0x001fea0003c00000 */
[----:B------:R-:W-:Y:S02]  /*05e0*/  IMAD.MOV.U32 R0, RZ, RZ, R8 ;  /* 0x000000ffff007224 */ /* 0x000fe400078e0008 */
[----:B------:R-:W-:Y:S02]  /*05f0*/  IMAD.MOV.U32 R6, RZ, RZ, R10 ;  /* 0x000000ffff067224 */ /* 0x000fe400078e000a */
[----:B------:R-:W-:-:S07]  /*0600*/  IMAD.MOV.U32 R7, RZ, RZ, R11 ;  /* 0x000000ffff077224 */ /* 0x000fce00078e000b */
.L_x_5:
[----:B0-----:R-:W-:Y:S05]  /*0610*/  BSYNC.RECONVERGENT B1 ;  /* 0x0000000000017941 */ /* 0x001fea0003800200 */
.L_x_4:
[----:B------:R-:W-:-:S07]  /*0620*/  VIADD R0, R0, 0x1 ;  /* 0x0000000100007836 */ /* 0x000fce0000000000 */
.L_x_3:
[----:B0-----:R-:W-:Y:S05]  /*0630*/  BSYNC.RECONVERGENT B0 ;  /* 0x0000000000007941 */ /* 0x001fea0003800200 */
.L_x_2:
[----:B------:R-:W0:Y:S01]  /*0640*/  LDCU.64 UR6, c[0x4][0x8] ;  /* 0x01000100ff0677ac */ /* 0x000e220008000a00 */
[----:B------:R-:W-:-:S05]  /*0650*/  IMAD.SHL.U32 R8, R0, 0x40, RZ ;  /* 0x0000004000087824 */ /* 0x000fca00078e00ff */
[----:B------:R-:W-:-:S04]  /*0660*/  LOP3.LUT R8, R8, 0x40, RZ, 0xc0, !PT ;  /* 0x0000004008087812 */ /* 0x000fc800078ec0ff */
[----:B0-----:R-:W-:-:S05]  /*0670*/  IADD3 R22, P0, PT, R8, UR6, RZ ;  /* 0x0000000608167c10 */ /* 0x001fca000ff1e0ff */
[----:B------:R-:W-:-:S05]  /*0680*/  IMAD.X R23, RZ, RZ, UR7, P0 ;  /* 0x00000007ff177e24 */ /* 0x000fca00080e06ff */
[----:B------:R-:W2:Y:S04]  /*0690*/  LDG.E.128.CONSTANT R8, desc[UR4][R22.64] ;  /* 0x0000000416087981 */ /* 0x000ea8000c1e9d00 */
[----:B------:R-:W3:Y:S04]  /*06a0*/  LDG.E.128.CONSTANT R12, desc[UR4][R22.64+0x10] ;  /* 0x00001004160c7981 */ /* 0x000ee8000c1e9d00 */
[----:B------:R-:W4:Y:S01]  /*06b0*/  LDG.E.128.CONSTANT R16, desc[UR4][R22.64+0x20] ;  /* 0x0000200416107981 */ /* 0x000f22000c1e9d00 */
[----:B------:R-:W-:Y:S01]  /*06c0*/  LOP3.LUT R20, R0, 0x1, RZ, 0xc0, !PT ;  /* 0x0000000100147812 */ /* 0x000fe200078ec0ff */
[----:B------:R-:W-:Y:S01]  /*06d0*/  IMAD.MOV.U32 R24, RZ, RZ, 0x20fd8164 ;  /* 0x20fd8164ff187424 */ /* 0x000fe200078e00ff */
[----:B------:R-:W-:Y:S01]  /*06e0*/  DSETP.NEU.AND P1, PT, |R2|, +INF , PT ;  /* 0x7ff000000200742a */ /* 0x000fe20003f2d200 */
[----:B------:R-:W-:Y:S01]  /*06f0*/  IMAD.MOV.U32 R25, RZ, RZ, 0x3da8ff83 ;  /* 0x3da8ff83ff197424 */ /* 0x000fe200078e00ff */
[----:B------:R-:W-:Y:S01]  /*0700*/  ISETP.NE.U32.AND P0, PT, R20, 0x1, PT ;  /* 0x000000011400780c */ /* 0x000fe20003f05070 */
[----:B------:R-:W-:Y:S01]  /*0710*/  DMUL R20, R6, R6 ;  /* 0x0000000606147228 */ /* 0x000fe20000000000 */
[----:B------:R-:W-:Y:S02]  /*0720*/  BSSY.RECONVERGENT B0, `(.L_x_6) ;  /* 0x000002b000007945 */ /* 0x000fe40003800200 */
[----:B------:R-:W-:-:S02]  /*0730*/  FSEL R24, R24, -8.06006814911005101289e+34, !P0 ;  /* 0xf9785eba18187808 */ /* 0x000fc40004000000 */
[----:B------:R-:W-:-:S06]  /*0740*/  FSEL R25, -R25, 0.11223486810922622681, !P0 ;  /* 0x3de5db6519197808 */ /* 0x000fcc0004000100 */
[----:B--2---:R-:W-:-:S08]  /*0750*/  DFMA R8, R20, R24, R8 ;  /* 0x000000181408722b */ /* 0x004fd00000000008 */
[----:B------:R-:W-:-:S08]  /*0760*/  DFMA R8, R20, R8, R10 ;  /* 0x000000081408722b */ /* 0x000fd0000000000a */
[----:B---3--:R-:W-:-:S08]  /*0770*/  DFMA R8, R20, R8, R12 ;  /* 0x000000081408722b */ /* 0x008fd0000000000c */
[----:B------:R-:W-:-:S08]  /*0780*/  DFMA R8, R20, R8, R14 ;  /* 0x000000081408722b */ /* 0x000fd0000000000e */
[----:B----4-:R-:W-:-:S08]  /*0790*/  DFMA R8, R20, R8, R16 ;  /* 0x000000081408722b */ /* 0x010fd00000000010 */
[----:B------:R-:W-:-:S08]  /*07a0*/  DFMA R8, R20, R8, R18 ;  /* 0x000000081408722b */ /* 0x000fd00000000012 */
[----:B------:R-:W-:Y:S02]  /*07b0*/  DFMA R6, R8, R6, R6 ;  /* 0x000000060806722b */ /* 0x000fe40000000006 */
[----:B------:R-:W-:-:S10]  /*07c0*/  DFMA R8, R20, R8, 1 ;  /* 0x3ff000001408742b */ /* 0x000fd40000000008 */
[----:B------:R-:W-:Y:S02]  /*07d0*/  FSEL R10, R8, R6, !P0 ;  /* 0x00000006080a7208 */ /* 0x000fe40004000000 */
[----:B------:R-:W-:Y:S01]  /*07e0*/  FSEL R11, R9, R7, !P0 ;  /* 0x00000007090b7208 */ /* 0x000fe20004000000 */
[----:B------:R-:W-:Y:S01]  /*07f0*/  @!P1 DMUL R6, RZ, R2 ;  /* 0x00000002ff069228 */ /* 0x000fe20000000000 */
[----:B------:R-:W-:Y:S01]  /*0800*/  LOP3.LUT P0, RZ, R0, 0x2, RZ, 0xc0, !PT ;  /* 0x0000000200ff7812 */ /* 0x000fe2000780c0ff */
[----:B------:R-:W-:-:S03]  /*0810*/  @!P1 IMAD.MOV.U32 R0, RZ, RZ, RZ ;  /* 0x000000ffff009224 */ /* 0x000fc600078e00ff */
[----:B------:R-:W-:-:S10]  /*0820*/  DADD R8, RZ, -R10 ;  /* 0x00000000ff087229 */ /* 0x000fd4000000080a */
[----:B------:R-:W-:Y:S02]  /*0830*/  FSEL R12, R10, R8, !P0 ;  /* 0x000000080a0c7208 */ /* 0x000fe40004000000 */
[----:B------:R-:W-:Y:S01]  /*0840*/  FSEL R13, R11, R9, !P0 ;  /* 0x000000090b0d7208 */ /* 0x000fe20004000000 */
[----:B------:R-:W-:Y:S06]  /*0850*/  @!P1 BRA `(.L_x_7) ;  /* 0x00000000005c9947 */ /* 0x000fec0003800000 */
[----:B------:R-:W-:Y:S01]  /*0860*/  UMOV UR6, 0x6dc9c883 ;  /* 0x6dc9c88300067882 */ /* 0x000fe20000000000 */
[----:B------:R-:W-:Y:S01]  /*0870*/  UMOV UR7, 0x3fe45f30 ;  /* 0x3fe45f3000077882 */ /* 0x000fe20000000000 */
[C---:B------:R-:W-:Y:S02]  /*0880*/  DSETP.GE.AND P0, PT, |R2|.reuse, 2.14748364800000000000e+09, PT ;  /* 0x41e000000200742a */ /* 0x040fe40003f06200 */
[----:B------:R-:W-:Y:S01]  /*0890*/  DMUL R8, R2, UR6 ;  /* 0x0000000602087c28 */ /* 0x000fe20008000000 */
[----:B------:R-:W-:Y:S01]  /*08a0*/  UMOV UR6, 0x54442d18 ;  /* 0x54442d1800067882 */ /* 0x000fe20000000000 */
[----:B------:R-:W-:-:S04]  /*08b0*/  UMOV UR7, 0x3ff921fb ;  /* 0x3ff921fb00077882 */ /* 0x000fc80000000000 */
[----:B------:R-:W0:Y:S08]  /*08c0*/  F2I.F64 R0, R8 ;  /* 0x0000000800007311 */ /* 0x000e300000301100 */
[----:B0-----:R-:W0:Y:S02]  /*08d0*/  I2F.F64 R6, R0 ;  /* 0x0000000000067312 */ /* 0x001e240000201c00 */
[----:B0-----:R-:W-:Y:S01]  /*08e0*/  DFMA R10, R6, -UR6, R2 ;  /* 0x80000006060a7c2b */ /* 0x001fe20008000002 */
        /* <DEDUP_REMOVED lines=10> */
[----:B------:R-:W-:Y:S05]  /*0990*/  CALL.REL.NOINC `($_Z15fft_cuda_kernelP7Complexii$__internal_trig_reduction_slowpathd) ;  /* 0x0000000800447944 */ /* 0x000fea0003c00000 */
[----:B------:R-:W-:Y:S02]  /*09a0*/  IMAD.MOV.U32 R0, RZ, RZ, R8 ;  /* 0x000000ffff007224 */ /* 0x000fe400078e0008 */
[----:B------:R-:W-:Y:S02]  /*09b0*/  IMAD.MOV.U32 R6, RZ, RZ, R10 ;  /* 0x000000ffff067224 */ /* 0x000fe400078e000a */
[----:B------:R-:W-:-:S07]  /*09c0*/  IMAD.MOV.U32 R7, RZ, RZ, R11 ;  /* 0x000000ffff077224 */ /* 0x000fce00078e000b */
.L_x_7:
[----:B------:R-:W-:Y:S05]  /*09d0*/  BSYNC.RECONVERGENT B0 ;  /* 0x0000000000007941 */ /* 0x000fea0003800200 */
.L_x_6:
[----:B------:R-:W0:Y:S01]  /*09e0*/  LDCU.64 UR6, c[0x4][0x8] ;  /* 0x01000100ff0677ac */ /* 0x000e220008000a00 */
[----:B------:R-:W-:Y:S01]  /*09f0*/  IMAD.SHL.U32 R2, R0, 0x40, RZ ;  /* 0x0000004000027824 */ /* 0x000fe200078e00ff */
[----:B------:R-:W1:Y:S04]  /*0a00*/  LDC.64 R14, c[0x0][0x380] ;  /* 0x0000e000ff0e7b82 */ /* 0x000e680000000a00 */
[----:B------:R-:W-:-:S04]  /*0a10*/  LOP3.LUT R2, R2, 0x40, RZ, 0xc0, !PT ;  /* 0x0000004002027812 */ /* 0x000fc800078ec0ff */
[----:B0-----:R-:W-:-:S05]  /*0a20*/  IADD3 R26, P0, PT, R2, UR6, RZ ;  /* 0x00000006021a7c10 */ /* 0x001fca000ff1e0ff */
[----:B------:R-:W-:-:S05]  /*0a30*/  IMAD.X R27, RZ, RZ, UR7, P0 ;  /* 0x00000007ff1b7e24 */ /* 0x000fca00080e06ff */
[----:B------:R-:W2:Y:S04]  /*0a40*/  LDG.E.128.CONSTANT R8, desc[UR4][R26.64] ;  /* 0x000000041a087981 */ /* 0x000ea8000c1e9d00 */
[----:B------:R-:W3:Y:S04]  /*0a50*/  LDG.E.128.CONSTANT R16, desc[UR4][R26.64+0x10] ;  /* 0x000010041a107981 */ /* 0x000ee8000c1e9d00 */
[----:B------:R-:W4:Y:S01]  /*0a60*/  LDG.E.128.CONSTANT R20, desc[UR4][R26.64+0x20] ;  /* 0x000020041a147981 */ /* 0x000f22000c1e9d00 */
[----:B------:R-:W-:Y:S01]  /*0a70*/  LOP3.LUT R2, R0, 0x1, RZ, 0xc0, !PT ;  /* 0x0000000100027812 */ /* 0x000fe200078ec0ff */
[----:B------:R-:W-:-:S02]  /*0a80*/  IMAD.MOV.U32 R24, RZ, RZ, 0x20fd8164 ;  /* 0x20fd8164ff187424 */ /* 0x000fc400078e00ff */
[----:B------:R-:W-:Y:S01]  /*0a90*/  IMAD.MOV.U32 R25, RZ, RZ, 0x3da8ff83 ;  /* 0x3da8ff83ff197424 */ /* 0x000fe200078e00ff */
[----:B------:R-:W-:Y:S01]  /*0aa0*/  ISETP.NE.U32.AND P0, PT, R2, 0x1, PT ;  /* 0x000000010200780c */ /* 0x000fe20003f05070 */
[----:B------:R-:W-:Y:S01]  /*0ab0*/  DMUL R2, R6, R6 ;  /* 0x0000000606027228 */ /* 0x000fe20000000000 */
[----:B-1----:R-:W-:Y:S02]  /*0ac0*/  IMAD.WIDE R14, R5, 0x10, R14 ;  /* 0x00000010050e7825 */ /* 0x002fe400078e020e */
[----:B------:R-:W-:Y:S02]  /*0ad0*/  FSEL R24, R24, -8.06006814911005101289e+34, !P0 ;  /* 0xf9785eba18187808 */ /* 0x000fe40004000000 */
[----:B------:R-:W-:Y:S01]  /*0ae0*/  FSEL R25, -R25, 0.11223486810922622681, !P0 ;  /* 0x3de5db6519197808 */ /* 0x000fe20004000100 */
[----:B------:R-:W-:-:S05]  /*0af0*/  IMAD.WIDE R4, R4, 0x10, R14 ;  /* 0x0000001004047825 */ /* 0x000fca00078e020e */
[----:B--2---:R-:W-:-:S08]  /*0b00*/  DFMA R8, R2, R24, R8 ;  /* 0x000000180208722b */ /* 0x004fd00000000008 */
[C---:B------:R-:W-:Y:S02]  /*0b10*/  DFMA R24, R2.reuse, R8, R10 ;  /* 0x000000080218722b */ /* 0x040fe4000000000a */
[----:B------:R-:W2:Y:S04]  /*0b20*/  LDG.E.64 R8, desc[UR4][R4.64+0x8] ;  /* 0x0000080404087981 */ /* 0x000ea8000c1e1b00 */
[----:B------:R-:W5:Y:S02]  /*0b30*/  LDG.E.64 R10, desc[UR4][R4.64] ;  /* 0x00000004040a7981 */ /* 0x000f64000c1e1b00 */
[----:B---3--:R-:W-:-:S08]  /*0b40*/  DFMA R16, R2, R24, R16 ;  /* 0x000000180210722b */ /* 0x008fd00000000010 */
[C---:B------:R-:W-:Y:S01]  /*0b50*/  DFMA R24, R2.reuse, R16, R18 ;  /* 0x000000100218722b */ /* 0x040fe20000000012 */
[----:B------:R-:W3:Y:S04]  /*0b60*/  LDG.E.64 R18, desc[UR4][R14.64] ;  /* 0x000000040e127981 */ /* 0x000ee8000c1e1b00 */
[----:B------:R-:W3:Y:S03]  /*0b70*/  LDG.E.64 R16, desc[UR4][R14.64+0x8] ;  /* 0x000008040e107981 */ /* 0x000ee6000c1e1b00 */
[----:B----4-:R-:W-:-:S08]  /*0b80*/  DFMA R20, R2, R24, R20 ;  /* 0x000000180214722b */ /* 0x010fd00000000014 */
[----:B------:R-:W-:-:S08]  /*0b90*/  DFMA R20, R2, R20, R22 ;  /* 0x000000140214722b */ /* 0x000fd00000000016 */
[----:B------:R-:W-:Y:S02]  /*0ba0*/  DFMA R6, R20, R6, R6 ;  /* 0x000000061406722b */ /* 0x000fe40000000006 */
[----:B------:R-:W-:-:S10]  /*0bb0*/  DFMA R2, R2, R20, 1 ;  /* 0x3ff000000202742b */ /* 0x000fd40000000014 */
[----:B------:R-:W-:Y:S02]  /*0bc0*/  FSEL R6, R2, R6, !P0 ;  /* 0x0000000602067208 */ /* 0x000fe40004000000 */
[----:B------:R-:W-:Y:S02]  /*0bd0*/  FSEL R7, R3, R7, !P0 ;  /* 0x0000000703077208 */ /* 0x000fe40004000000 */
[----:B------:R-:W-:-:S04]  /*0be0*/  LOP3.LUT P0, RZ, R0, 0x2, RZ, 0xc0, !PT ;  /* 0x0000000200ff7812 */ /* 0x000fc8000780c0ff */
[----:B------:R-:W-:-:S10]  /*0bf0*/  DADD R2, RZ, -R6 ;  /* 0x00000000ff027229 */ /* 0x000fd40000000806 */
[----:B------:R-:W-:Y:S02]  /*0c00*/  FSEL R2, R6, R2, !P0 ;  /* 0x0000000206027208 */ /* 0x000fe40004000000 */
[----:B------:R-:W-:-:S06]  /*0c10*/  FSEL R3, R7, R3, !P0 ;  /* 0x0000000307037208 */ /* 0x000fcc0004000000 */
[C---:B--2---:R-:W-:Y:S02]  /*0c20*/  DMUL R6, R2.reuse, R8 ;  /* 0x0000000802067228 */ /* 0x044fe40000000000 */
[----:B-----5:R-:W-:-:S06]  /*0c30*/  DMUL R2, R2, R10 ;  /* 0x0000000a02027228 */ /* 0x020fcc0000000000 */
[C---:B------:R-:W-:Y:S02]  /*0c40*/  DFMA R6, R12.reuse, R10, -R6 ;  /* 0x0000000a0c06722b */ /* 0x040fe40000000806 */
[----:B------:R-:W-:-:S06]  /*0c50*/  DFMA R8, R12, R8, R2 ;  /* 0x000000080c08722b */ /* 0x000fcc0000000002 */
[C-C-:B---3--:R-:W-:Y:S02]  /*0c60*/  DADD R2, R18.reuse, R6.reuse ;  /* 0x0000000012027229 */ /* 0x148fe40000000006 */
[----:B------:R-:W-:Y:S02]  /*0c70*/  DADD R18, R18, -R6 ;  /* 0x0000000012127229 */ /* 0x000fe40000000806 */
[C-C-:B------:R-:W-:Y:S02]  /*0c80*/  DADD R6, R16.reuse, R8.reuse ;  /* 0x0000000010067229 */ /* 0x140fe40000000008 */
[----:B------:R-:W-:Y:S01]  /*0c90*/  DADD R8, R16, -R8 ;  /* 0x0000000010087229 */ /* 0x000fe20000000808 */
[----:B------:R-:W-:Y:S04]  /*0ca0*/  STG.E.64 desc[UR4][R14.64], R2 ;  /* 0x000000020e007986 */ /* 0x000fe8000c101b04 */
[----:B------:R-:W-:Y:S04]  /*0cb0*/  STG.E.64 desc[UR4][R14.64+0x8], R6 ;  /* 0x000008060e007986 */ /* 0x000fe8000c101b04 */
[----:B------:R-:W-:Y:S04]  /*0cc0*/  STG.E.64 desc[UR4][R4.64], R18 ;  /* 0x0000001204007986 */ /* 0x000fe8000c101b04 */
[----:B------:R-:W-:Y:S01]  /*0cd0*/  STG.E.64 desc[UR4][R4.64+0x8], R8 ;  /* 0x0000080804007986 */ /* 0x000fe2000c101b04 */
[----:B------:R-:W-:Y:S05]  /*0ce0*/  EXIT ;  /* 0x000000000000794d */ /* 0x000fea0003800000 */
        .weak           $__internal_0_$__cuda_sm20_div_rn_f64_full
        .type           $__internal_0_$__cuda_sm20_div_rn_f64_full,@function
        .size           $__internal_0_$__cuda_sm20_div_rn_f64_full,($_Z15fft_cuda_kernelP7Complexii$__internal_trig_reduction_slowpathd - $__internal_0_$__cuda_sm20_div_rn_f64_full)
$__internal_0_$__cuda_sm20_div_rn_f64_full:
[C---:B------:R-:W-:Y:S01]  /*0cf0*/  FSETP.GEU.AND P0, PT, |R7|.reuse, 1.469367938527859385e-39, PT ;  /* 0x001000000700780b */ /* 0x040fe20003f0e200 */
[----:B------:R-:W-:Y:S01]  /*0d00*/  IMAD.MOV.U32 R10, RZ, RZ, 0x1 ;  /* 0x00000001ff0a7424 */ /* 0x000fe200078e00ff */
[----:B------:R-:W-:Y:S01]  /*0d10*/  LOP3.LUT R2, R7, 0x800fffff, RZ, 0xc0, !PT ;  /* 0x800fffff07027812 */ /* 0x000fe200078ec0ff */
[----:B------:R-:W-:Y:S01]  /*0d20*/  BSSY.RECONVERGENT B1, `(.L_x_8) ;  /* 0x0000055000017945 */ /* 0x000fe20003800200 */
[C---:B------:R-:W-:Y:S02]  /*0d30*/  FSETP.GEU.AND P2, PT, |R9|.reuse, 1.469367938527859385e-39, PT ;  /* 0x001000000900780b */ /* 0x040fe40003f4e200 */
[----:B------:R-:W-:Y:S01]  /*0d40*/  LOP3.LUT R3, R2, 0x3ff00000, RZ, 0xfc, !PT ;  /* 0x3ff0000002037812 */ /* 0x000fe200078efcff */
[----:B------:R-:W-:Y:S01]  /*0d50*/  IMAD.MOV.U32 R2, RZ, RZ, R6 ;  /* 0x000000ffff027224 */ /* 0x000fe200078e0006 */
[----:B------:R-:W-:-:S05]  /*0d60*/  LOP3.LUT R12, R9, 0x7ff00000, RZ, 0xc0, !PT ;  /* 0x7ff00000090c7812 */ /* 0x000fca00078ec0ff */
[----:B------:R-:W-:-:S04]  /*0d70*/  @!P0 DMUL R2, R6, 8.98846567431157953865e+307 ;  /* 0x7fe0000006028828 */ /* 0x000fc80000000000 */
[----:B------:R-:W-:Y:S01]  /*0d80*/  @!P2 LOP3.LUT R13, R7, 0x7ff00000, RZ, 0xc0, !PT ;  /* 0x7ff00000070da812 */ /* 0x000fe200078ec0ff */
[----:B------:R-:W-:Y:S01]  /*0d90*/  @!P2 IMAD.MOV.U32 R18, RZ, RZ, RZ ;  /* 0x000000ffff12a224 */ /* 0x000fe200078e00ff */
[----:B------:R-:W0:Y:S02]  /*0da0*/  MUFU.RCP64H R11, R3 ;  /* 0x00000003000b7308 */ /* 0x000e240000001800 */
[----:B------:R-:W-:Y:S01]  /*0db0*/  @!P2 ISETP.GE.U32.AND P3, PT, R12, R13, PT ;  /* 0x0000000d0c00a20c */ /* 0x000fe20003f66070 */
[----:B------:R-:W-:-:S05]  /*0dc0*/  IMAD.MOV.U32 R13, RZ, RZ, 0x1ca00000 ;  /* 0x1ca00000ff0d7424 */ /* 0x000fca00078e00ff */
[----:B------:R-:W-:-:S04]  /*0dd0*/  @!P2 SEL R19, R13, 0x63400000, !P3 ;  /* 0x634000000d13a807 */ /* 0x000fc80005800000 */
[----:B------:R-:W-:-:S04]  /*0de0*/  @!P2 LOP3.LUT R19, R19, 0x80000000, R9, 0xf8, !PT ;  /* 0x800000001313a812 */ /* 0x000fc800078ef809 */
[----:B------:R-:W-:Y:S01]  /*0df0*/  @!P2 LOP3.LUT R19, R19, 0x100000, RZ, 0xfc, !PT ;  /* 0x001000001313a812 */ /* 0x000fe200078efcff */
[----:B0-----:R-:W-:-:S08]  /*0e00*/  DFMA R14, R10, -R2, 1 ;  /* 0x3ff000000a0e742b */ /* 0x001fd00000000802 */
[----:B------:R-:W-:Y:S01]  /*0e10*/  DFMA R16, R14, R14, R14 ;  /* 0x0000000e0e10722b */ /* 0x000fe2000000000e */
[----:B------:R-:W-:-:S04]  /*0e20*/  LOP3.LUT R15, R7, 0x7ff00000, RZ, 0xc0, !PT ;  /* 0x7ff00000070f7812 */ /* 0x000fc800078ec0ff */
[----:B------:R-:W-:-:S03]  /*0e30*/  ISETP.GE.U32.AND P1, PT, R12, R15, PT ;  /* 0x0000000f0c00720c */ /* 0x000fc60003f26070 */
[----:B------:R-:W-:Y:S01]  /*0e40*/  DFMA R16, R10, R16, R10 ;  /* 0x000000100a10722b */ /* 0x000fe2000000000a */
[----:B------:R-:W-:Y:S01]  /*0e50*/  SEL R11, R13, 0x63400000, !P1 ;  /* 0x634000000d0b7807 */ /* 0x000fe20004800000 */
[----:B------:R-:W-:-:S03]  /*0e60*/  IMAD.MOV.U32 R10, RZ, RZ, R8 ;  /* 0x000000ffff0a7224 */ /* 0x000fc600078e0008 */
[----:B------:R-:W-:-:S03]  /*0e70*/  LOP3.LUT R11, R11, 0x800fffff, R9, 0xf8, !PT ;  /* 0x800fffff0b0b7812 */ /* 0x000fc600078ef809 */
[----:B------:R-:W-:-:S03]  /*0e80*/  DFMA R20, R16, -R2, 1 ;  /* 0x3ff000001014742b */ /* 0x000fc60000000802 */
[----:B------:R-:W-:-:S05]  /*0e90*/  @!P2 DFMA R10, R10, 2, -R18 ;  /* 0x400000000a0aa82b */ /* 0x000fca0000000812 */
[----:B------:R-:W-:Y:S01]  /*0ea0*/  DFMA R16, R16, R20, R16 ;  /* 0x000000141010722b */ /* 0x000fe20000000010 */
[----:B------:R-:W-:Y:S02]  /*0eb0*/  IMAD.MOV.U32 R21, RZ, RZ, R12 ;  /* 0x000000ffff157224 */ /* 0x000fe400078e000c */
[----:B------:R-:W-:Y:S01]  /*0ec0*/  IMAD.MOV.U32 R20, RZ, RZ, R15 ;  /* 0x000000ffff147224 */ /* 0x000fe200078e000f */
[----:B------:R-:W-:Y:S02]  /*0ed0*/  @!P0 LOP3.LUT R20, R3, 0x7ff00000, RZ, 0xc0, !PT ;  /* 0x7ff0000003148812 */ /* 0x000fe400078ec0ff */
[----:B------:R-:W-:Y:S02]  /*0ee0*/  @!P2 LOP3.LUT R21, R11, 0x7ff00000, RZ, 0xc0, !PT ;  /* 0x7ff000000b15a812 */ /* 0x000fe400078ec0ff */
[----:B------:R-:W-:Y:S01]  /*0ef0*/  DMUL R18, R16, R10 ;  /* 0x0000000a10127228 */ /* 0x000fe20000000000 */
[----:B------:R-:W-:Y:S02]  /*0f00*/  VIADD R23, R20, 0xffffffff ;  /* 0xffffffff14177836 */ /* 0x000fe40000000000 */
[----:B------:R-:W-:-:S05]  /*0f10*/  VIADD R22, R21, 0xffffffff ;  /* 0xffffffff15167836 */ /* 0x000fca0000000000 */
[----:B------:R-:W-:Y:S01]  /*0f20*/  DFMA R14, R18, -R2, R10 ;  /* 0x80000002120e722b */ /* 0x000fe2000000000a */
[----:B------:R-:W-:-:S04]  /*0f30*/  ISETP.GT.U32.AND P0, PT, R22, 0x7feffffe, PT ;  /* 0x7feffffe1600780c */ /* 0x000fc80003f04070 */
[----:B------:R-:W-:-:S03]  /*0f40*/  ISETP.GT.U32.OR P0, PT, R23, 0x7feffffe, P0 ;  /* 0x7feffffe1700780c */ /* 0x000fc60000704470 */
[----:B------:R-:W-:-:S10]  /*0f50*/  DFMA R14, R16, R14, R18 ;  /* 0x0000000e100e722b */ /* 0x000fd40000000012 */
[----:B------:R-:W-:Y:S05]  /*0f60*/  @P0 BRA `(.L_x_9) ;  /* 0x00000000006c0947 */ /* 0x000fea0003800000 */
[----:B------:R-:W-:-:S04]  /*0f70*/  LOP3.LUT R9, R7, 0x7ff00000, RZ, 0xc0, !PT ;  /* 0x7ff0000007097812 */ /* 0x000fc800078ec0ff */
[CC--:B------:R-:W-:Y:S02]  /*0f80*/  VIADDMNMX R8, R12.reuse, -R9.reuse, 0xb9600000, !PT ;  /* 0xb96000000c087446 */ /* 0x0c0fe40007800909 */
[----:B------:R-:W-:Y:S02]  /*0f90*/  ISETP.GE.U32.AND P0, PT, R12, R9, PT ;  /* 0x000000090c00720c */ /* 0x000fe40003f06070 */
[----:B------:R-:W-:Y:S02]  /*0fa0*/  VIMNMX R8, PT, PT, R8, 0x46a00000, PT ;  /* 0x46a0000008087848 */ /* 0x000fe40003fe0100 */
[----:B------:R-:W-:-:S05]  /*0fb0*/  SEL R13, R13, 0x63400000, !P0 ;  /* 0x634000000d0d7807 */ /* 0x000fca0004000000 */
[----:B------:R-:W-:Y:S02]  /*0fc0*/  IMAD.IADD R16, R8, 0x1, -R13 ;  /* 0x0000000108107824 */ /* 0x000fe400078e0a0d */
[----:B------:R-:W-:Y:S02]  /*0fd0*/  IMAD.MOV.U32 R8, RZ, RZ, RZ ;  /* 0x000000ffff087224 */ /* 0x000fe400078e00ff */
[----:B------:R-:W-:-:S06]  /*0fe0*/  VIADD R9, R16, 0x7fe00000 ;  /* 0x7fe0000010097836 */ /* 0x000fcc0000000000 */
[----:B------:R-:W-:-:S10]  /*0ff0*/  DMUL R12, R14, R8 ;  /* 0x000000080e0c7228 */ /* 0x000fd40000000000 */
[----:B------:R-:W-:-:S13]  /*1000*/  FSETP.GTU.AND P0, PT, |R13|, 1.469367938527859385e-39, PT ;  /* 0x001000000d00780b */ /* 0x000fda0003f0c200 */
[----:B------:R-:W-:Y:S05]  /*1010*/  @P0 BRA `(.L_x_10) ;  /* 0x0000000000940947 */ /* 0x000fea0003800000 */
[----:B------:R-:W-:Y:S01]  /*1020*/  DFMA R2, R14, -R2, R10 ;  /* 0x800000020e02722b */ /* 0x000fe2000000000a */
[----:B------:R-:W-:-:S09]  /*1030*/  IMAD.MOV.U32 R8, RZ, RZ, RZ ;  /* 0x000000ffff087224 */ /* 0x000fd200078e00ff */
[C---:B------:R-:W-:Y:S02]  /*1040*/  FSETP.NEU.AND P0, PT, R3.reuse, RZ, PT ;  /* 0x000000ff0300720b */ /* 0x040fe40003f0d000 */
[----:B------:R-:W-:-:S04]  /*1050*/  LOP3.LUT R7, R3, 0x80000000, R7, 0x48, !PT ;  /* 0x8000000003077812 */ /* 0x000fc800078e4807 */
[----:B------:R-:W-:-:S07]  /*1060*/  LOP3.LUT R9, R7, R9, RZ, 0xfc, !PT ;  /* 0x0000000907097212 */ /* 0x000fce00078efcff */
[----:B------:R-:W-:Y:S05]  /*1070*/  @!P0 BRA `(.L_x_10) ;  /* 0x00000000007c8947 */ /* 0x000fea0003800000 */
[----:B------:R-:W-:Y:S01]  /*1080*/  IMAD.MOV R3, RZ, RZ, -R16 ;  /* 0x000000ffff037224 */ /* 0x000fe200078e0a10 */
[----:B------:R-:W-:Y:S01]  /*1090*/  DMUL.RP R8, R14, R8 ;  /* 0x000000080e087228 */ /* 0x000fe20000008000 */
[----:B------:R-:W-:-:S06]  /*10a0*/  IMAD.MOV.U32 R2, RZ, RZ, RZ ;  /* 0x000000ffff027224 */ /* 0x000fcc00078e00ff */
[----:B------:R-:W-:-:S03]  /*10b0*/  DFMA R2, R12, -R2, R14 ;  /* 0x800000020c02722b */ /* 0x000fc6000000000e */
[----:B------:R-:W-:-:S03]  /*10c0*/  LOP3.LUT R7, R9, R7, RZ, 0x3c, !PT ;  /* 0x0000000709077212 */ /* 0x000fc600078e3cff */
[----:B------:R-:W-:-:S04]  /*10d0*/  IADD3 R2, PT, PT, -R16, -0x43300000, RZ ;  /* 0xbcd0000010027810 */ /* 0x000fc80007ffe1ff */
[----:B------:R-:W-:-:S04]  /*10e0*/  FSETP.NEU.AND P0, PT, |R3|, R2, PT ;  /* 0x000000020300720b */ /* 0x000fc80003f0d200 */
[----:B------:R-:W-:Y:S02]  /*10f0*/  FSEL R12, R8, R12, !P0 ;  /* 0x0000000c080c7208 */ /* 0x000fe40004000000 */
[----:B------:R-:W-:Y:S01]  /*1100*/  FSEL R13, R7, R13, !P0 ;  /* 0x0000000d070d7208 */ /* 0x000fe20004000000 */
[----:B------:R-:W-:Y:S06]  /*1110*/  BRA `(.L_x_10) ;  /* 0x0000000000547947 */ /* 0x000fec0003800000 */
.L_x_9:
[----:B------:R-:W-:-:S14]  /*1120*/  DSETP.NAN.AND P0, PT, R8, R8, PT ;  /* 0x000000080800722a */ /* 0x000fdc0003f08000 */
[----:B------:R-:W-:Y:S05]  /*1130*/  @P0 BRA `(.L_x_11) ;  /* 0x0000000000440947 */ /* 0x000fea0003800000 */
[----:B------:R-:W-:-:S14]  /*1140*/  DSETP.NAN.AND P0, PT, R6, R6, PT ;  /* 0x000000060600722a */ /* 0x000fdc0003f08000 */
[----:B------:R-:W-:Y:S05]  /*1150*/  @P0 BRA `(.L_x_12) ;  /* 0x0000000000300947 */ /* 0x000fea0003800000 */
[----:B------:R-:W-:Y:S01]  /*1160*/  ISETP.NE.AND P0, PT, R21, R20, PT ;  /* 0x000000141500720c */ /* 0x000fe20003f05270 */
[----:B------:R-:W-:Y:S02]  /*1170*/  IMAD.MOV.U32 R12, RZ, RZ, 0x0 ;  /* 0x00000000ff0c7424 */ /* 0x000fe400078e00ff */
[----:B------:R-:W-:-:S10]  /*1180*/  IMAD.MOV.U32 R13, RZ, RZ, -0x80000 ;  /* 0xfff80000ff0d7424 */ /* 0x000fd400078e00ff */
[----:B------:R-:W-:Y:S05]  /*1190*/  @!P0 BRA `(.L_x_10) ;  /* 0x0000000000348947 */ /* 0x000fea0003800000 */
[----:B------:R-:W-:Y:S02]  /*11a0*/  ISETP.NE.AND P0, PT, R21, 0x7ff00000, PT ;  /* 0x7ff000001500780c */ /* 0x000fe40003f05270 */
[----:B------:R-:W-:Y:S02]  /*11b0*/  LOP3.LUT R13, R9, 0x80000000, R7, 0x48, !PT ;  /* 0x80000000090d7812 */ /* 0x000fe400078e4807 */
[----:B------:R-:W-:-:S13]  /*11c0*/  ISETP.EQ.OR P0, PT, R20, RZ, !P0 ;  /* 0x000000ff1400720c */ /* 0x000fda0004702670 */
[----:B------:R-:W-:Y:S01]  /*11d0*/  @P0 LOP3.LUT R2, R13, 0x7ff00000, RZ, 0xfc, !PT ;  /* 0x7ff000000d020812 */ /* 0x000fe200078efcff */
[----:B------:R-:W-:Y:S02]  /*11e0*/  @!P0 IMAD.MOV.U32 R12, RZ, RZ, RZ ;  /* 0x000000ffff0c8224 */ /* 0x000fe400078e00ff */
[----:B------:R-:W-:Y:S02]  /*11f0*/  @P0 IMAD.MOV.U32 R12, RZ, RZ, RZ ;  /* 0x000000ffff0c0224 */ /* 0x000fe400078e00ff */
[----:B------:R-:W-:Y:S01]  /*1200*/  @P0 IMAD.MOV.U32 R13, RZ, RZ, R2 ;  /* 0x000000ffff0d0224 */ /* 0x000fe200078e0002 */
[----:B------:R-:W-:Y:S06]  /*1210*/  BRA `(.L_x_10) ;  /* 0x0000000000147947 */ /* 0x000fec0003800000 */
.L_x_12:
[----:B------:R-:W-:Y:S01]  /*1220*/  LOP3.LUT R13, R7, 0x80000, RZ, 0xfc, !PT ;  /* 0x00080000070d7812 */ /* 0x000fe200078efcff */
[----:B------:R-:W-:Y:S01]  /*1230*/  IMAD.MOV.U32 R12, RZ, RZ, R6 ;  /* 0x000000ffff0c7224 */ /* 0x000fe200078e0006 */
[----:B------:R-:W-:Y:S06]  /*1240*/  BRA `(.L_x_10) ;  /* 0x0000000000087947 */ /* 0x000fec0003800000 */
.L_x_11:
[----:B------:R-:W-:Y:S01]  /*1250*/  LOP3.LUT R13, R9, 0x80000, RZ, 0xfc, !PT ;  /* 0x00080000090d7812 */ /* 0x000fe200078efcff */
[----:B------:R-:W-:-:S07]  /*1260*/  IMAD.MOV.U32 R12, RZ, RZ, R8 ;  /* 0x000000ffff0c7224 */ /* 0x000fce00078e0008 */
.L_x_10:
[----:B------:R-:W-:Y:S05]  /*1270*/  BSYNC.RECONVERGENT B1 ;  /* 0x0000000000017941 */ /* 0x000fea0003800200 */
.L_x_8:
[----:B------:R-:W-:Y:S02]  /*1280*/  IMAD.MOV.U32 R2, RZ, RZ, R0 ;  /* 0x000000ffff027224 */ /* 0x000fe400078e0000 */
[----:B------:R-:W-:-:S04]  /*1290*/  IMAD.MOV.U32 R3, RZ, RZ, 0x0 ;  /* 0x00000000ff037424 */ /* 0x000fc800078e00ff */
[----:B------:R-:W-:Y:S05]  /*12a0*/  RET.REL.NODEC R2 `(_Z15fft_cuda_kernelP7Complexii) ;  /* 0xffffffec02547950 */ /* 0x000fea0003c3ffff */
        .type           $_Z15fft_cuda_kernelP7Complexii$__internal_trig_reduction_slowpathd,@function
        .size           $_Z15fft_cuda_kernelP7Complexii$__internal_trig_reduction_slowpathd,(.L_x_22 - $_Z15fft_cuda_kernelP7Complexii$__internal_trig_reduction_slowpathd)
$_Z15fft_cuda_kernelP7Complexii$__internal_trig_reduction_slowpathd:
[--C-:B------:R-:W-:Y:S01]  /*12b0*/  SHF.R.U32.HI R7, RZ, 0x14, R6.reuse ;  /* 0x00000014ff077819 */ /* 0x100fe20000011606 */
[----:B------:R-:W-:Y:S02]  /*12c0*/  IMAD.MOV.U32 R11, RZ, RZ, R6 ;  /* 0x000000ffff0b7224 */ /* 0x000fe400078e0006 */
[----:B------:R-:W-:Y:S01]  /*12d0*/  IMAD.MOV.U32 R8, RZ, RZ, RZ ;  /* 0x000000ffff087224 */ /* 0x000fe200078e00ff */
[----:B------:R-:W-:-:S04]  /*12e0*/  LOP3.LUT R9, R7, 0x7ff, RZ, 0xc0, !PT ;  /* 0x000007ff07097812 */ /* 0x000fc800078ec0ff */
[----:B------:R-:W-:-:S13]  /*12f0*/  ISETP.NE.AND P0, PT, R9, 0x7ff, PT ;  /* 0x000007ff0900780c */ /* 0x000fda0003f05270 */
[----:B------:R-:W-:Y:S05]  /*1300*/  @!P0 BRA `(.L_x_13) ;  /* 0x0000000800488947 */ /* 0x000fea0003800000 */
[----:B------:R-:W-:Y:S01]  /*1310*/  VIADD R9, R9, 0xfffffc00 ;  /* 0xfffffc0009097836 */ /* 0x000fe20000000000 */
[----:B------:R-:W-:Y:S01]  /*1320*/  BSSY.RECONVERGENT B2, `(.L_x_14) ;  /* 0x000002f000027945 */ /* 0x000fe20003800200 */
[----:B------:R-:W-:-:S03]  /*1330*/  CS2R R16, SRZ ;  /* 0x0000000000107805 */ /* 0x000fc6000001ff00 */
[----:B------:R-:W-:Y:S02]  /*1340*/  SHF.R.U32.HI R8, RZ, 0x6, R9 ;  /* 0x00000006ff087819 */ /* 0x000fe40000011609 */
[----:B------:R-:W-:Y:S02]  /*1350*/  ISETP.GE.U32.AND P0, PT, R9, 0x80, PT ;  /* 0x000000800900780c */ /* 0x000fe40003f06070 */
[C---:B------:R-:W-:Y:S02]  /*1360*/  IADD3 R9, PT, PT, -R8.reuse, 0x13, RZ ;  /* 0x0000001308097810 */ /* 0x040fe40007ffe1ff */
[----:B------:R-:W-:Y:S02]  /*1370*/  IADD3 R23, PT, PT, -R8, 0xf, RZ ;  /* 0x0000000f08177810 */ /* 0x000fe40007ffe1ff */
[----:B------:R-:W-:-:S04]  /*1380*/  SEL R9, R9, 0x12, P0 ;  /* 0x0000001209097807 */ /* 0x000fc80000000000 */
[----:B------:R-:W-:-:S13]  /*1390*/  ISETP.GE.AND P0, PT, R23, R9, PT ;  /* 0x000000091700720c */ /* 0x000fda0003f06270 */
[----:B------:R-:W-:Y:S05]  /*13a0*/  @P0 BRA `(.L_x_15) ;  /* 0x0000000000980947 */ /* 0x000fea0003800000 */
[----:B------:R-:W0:Y:S01]  /*13b0*/  LDC.64 R14, c[0x0][0x358] ;  /* 0x0000d600ff0e7b82 */ /* 0x000e220000000a00 */
[C---:B------:R-:W-:Y:S01]  /*13c0*/  SHF.L.U64.HI R18, R10.reuse, 0xb, R11 ;  /* 0x0000000b0a127819 */ /* 0x040fe2000001020b */
[----:B------:R-:W-:Y:S01]  /*13d0*/  BSSY.RECONVERGENT B3, `(.L_x_16) ;  /* 0x0000022000037945 */ /* 0x000fe20003800200 */
[----:B------:R-:W-:Y:S01]  /*13e0*/  IMAD.SHL.U32 R11, R10, 0x800, RZ ;  /* 0x000008000a0b7824 */ /* 0x000fe200078e00ff */
[----:B------:R-:W-:Y:S01]  /*13f0*/  IADD3 R21, PT, PT, RZ, -R8, -R9 ;  /* 0x80000008ff157210 */ /* 0x000fe20007ffe809 */
[----:B------:R-:W-:Y:S01]  /*1400*/  IMAD.MOV.U32 R20, RZ, RZ, RZ ;  /* 0x000000ffff147224 */ /* 0x000fe200078e00ff */
[----:B------:R-:W-:Y:S02]  /*1410*/  CS2R R16, SRZ ;  /* 0x0000000000107805 */ /* 0x000fe4000001ff00 */
[----:B------:R-:W-:-:S07]  /*1420*/  LOP3.LUT R10, R18, 0x80000000, RZ, 0xfc, !PT ;  /* 0x80000000120a7812 */ /* 0x000fce00078efcff */
.L_x_17:
[----:B------:R-:W1:Y:S01]  /*1430*/  LDC.64 R18, c[0x4][RZ] ;  /* 0x01000000ff127b82 */ /* 0x000e620000000a00 */
[----:B0-----:R-:W-:Y:S02]  /*1440*/  R2UR UR6, R14 ;  /* 0x000000000e0672ca */ /* 0x001fe400000e0000 */
[----:B------:R-:W-:Y:S01]  /*1450*/  R2UR UR7, R15 ;  /* 0x000000000f0772ca */ /* 0x000fe200000e0000 */
[----:B-1----:R-:W-:-:S12]  /*1460*/  IMAD.WIDE R18, R23, 0x8, R18 ;  /* 0x0000000817127825 */ /* 0x002fd800078e0212 */
[----:B------:R-:W2:Y:S01]  /*1470*/  LDG.E.64.CONSTANT R18, desc[UR6][R18.64] ;  /* 0x0000000612127981 */ /* 0x000ea2000c1e9b00 */
[----:B------:R-:W-:Y:S02]  /*1480*/  VIADD R21, R21, 0x1 ;  /* 0x0000000115157836 */ /* 0x000fe40000000000 */
[----:B------:R-:W-:Y:S02]  /*1490*/  VIADD R23, R23, 0x1 ;  /* 0x0000000117177836 */ /* 0x000fe40000000000 */
[----:B--2---:R-:W-:-:S04]  /*14a0*/  IMAD.WIDE.U32 R16, P2, R18, R11, R16 ;  /* 0x0000000b12107225 */ /* 0x004fc80007840010 */
[----:B------:R-:W-:Y:S02]  /*14b0*/  IMAD R25, R18, R10, RZ ;  /* 0x0000000a12197224 */ /* 0x000fe400078e02ff */
[CC--:B------:R-:W-:Y:S02]  /*14c0*/  IMAD R22, R19.reuse, R11.reuse, RZ ;  /* 0x0000000b13167224 */ /* 0x0c0fe400078e02ff */
[----:B------:R-:W-:Y:S01]  /*14d0*/  IMAD.HI.U32 R27, R19, R11, RZ ;  /* 0x0000000b131b7227 */ /* 0x000fe200078e00ff */
[----:B------:R-:W-:-:S03]  /*14e0*/  IADD3 R17, P0, PT, R25, R17, RZ ;  /* 0x0000001119117210 */ /* 0x000fc60007f1e0ff */
[----:B------:R-:W-:Y:S01]  /*14f0*/  IMAD R25, R20, 0x8, R1 ;  /* 0x0000000814197824 */ /* 0x000fe200078e0201 */
[----:B------:R-:W-:Y:S01]  /*1500*/  IADD3 R17, P1, PT, R22, R17, RZ ;  /* 0x0000001116117210 */ /* 0x000fe20007f3e0ff */
[----:B------:R-:W-:-:S04]  /*1510*/  IMAD.HI.U32 R22, R18, R10, RZ ;  /* 0x0000000a12167227 */ /* 0x000fc800078e00ff */
[----:B------:R-:W-:Y:S01]  /*1520*/  IMAD.X R18, RZ, RZ, R22, P2 ;  /* 0x000000ffff127224 */ /* 0x000fe200010e0616 */
[----:B------:R0:W-:Y:S01]  /*1530*/  STL.64 [R25], R16 ;  /* 0x0000001019007387 */ /* 0x0001e20000100a00 */
[----:B------:R-:W-:-:S03]  /*1540*/  IMAD.HI.U32 R22, R19, R10, RZ ;  /* 0x0000000a13167227 */ /* 0x000fc600078e00ff */
[----:B------:R-:W-:Y:S01]  /*1550*/  IADD3.X R18, P0, PT, R27, R18, RZ, P0, !PT ;  /* 0x000000121b127210 */ /* 0x000fe2000071e4ff */
[----:B------:R-:W-:Y:S02]  /*1560*/  IMAD R19, R19, R10, RZ ;  /* 0x0000000a13137224 */ /* 0x000fe400078e02ff */
[----:B------:R-:W-:-:S03]  /*1570*/  VIADD R20, R20, 0x1 ;  /* 0x0000000114147836 */ /* 0x000fc60000000000 */
[----:B------:R-:W-:Y:S01]  /*1580*/  IADD3.X R19, P1, PT, R19, R18, RZ, P1, !PT ;  /* 0x0000001213137210 */ /* 0x000fe20000f3e4ff */
[----:B------:R-:W-:Y:S01]  /*1590*/  IMAD.X R18, RZ, RZ, R22, P0 ;  /* 0x000000ffff127224 */ /* 0x000fe200000e0616 */
[----:B------:R-:W-:-:S03]  /*15a0*/  ISETP.NE.AND P0, PT, R21, -0xf, PT ;  /* 0xfffffff11500780c */ /* 0x000fc60003f05270 */
[----:B------:R-:W-:Y:S02]  /*15b0*/  IMAD.X R18, RZ, RZ, R18, P1 ;  /* 0x000000ffff127224 */ /* 0x000fe400008e0612 */
[----:B0-----:R-:W-:Y:S02]  /*15c0*/  IMAD.MOV.U32 R16, RZ, RZ, R19 ;  /* 0x000000ffff107224 */ /* 0x001fe400078e0013 */
[----:B------:R-:W-:-:S06]  /*15d0*/  IMAD.MOV.U32 R17, RZ, RZ, R18 ;  /* 0x000000ffff117224 */ /* 0x000fcc00078e0012 */
[----:B------:R-:W-:Y:S05]  /*15e0*/  @P0 BRA `(.L_x_17) ;  /* 0xfffffffc00900947 */ /* 0x000fea000383ffff */
[----:B------:R-:W-:Y:S05]  /*15f0*/  BSYNC.RECONVERGENT B3 ;  /* 0x0000000000037941 */ /* 0x000fea0003800200 */
.L_x_16:
[----:B------:R-:W-:-:S07]  /*1600*/  IMAD.MOV.U32 R23, RZ, RZ, R9 ;  /* 0x000000ffff177224 */ /* 0x000fce00078e0009 */
.L_x_15:
[----:B------:R-:W-:Y:S05]  /*1610*/  BSYNC.RECONVERGENT B2 ;  /* 0x0000000000027941 */ /* 0x000fea0003800200 */
.L_x_14:
[----:B------:R-:W-:Y:S01]  /*1620*/  LOP3.LUT P0, R21, R7, 0x3f, RZ, 0xc0, !PT ;  /* 0x0000003f07157812 */ /* 0x000fe2000780c0ff */
[----:B------:R-:W-:-:S04]  /*1630*/  IMAD.IADD R8, R8, 0x1, R23 ;  /* 0x0000000108087824 */ /* 0x000fc800078e0217 */
[----:B------:R-:W-:-:S05]  /*1640*/  IMAD.U32 R15, R8, 0x8, R1 ;  /* 0x00000008080f7824 */ /* 0x000fca00078e0001 */
[----:B------:R0:W-:Y:S04]  /*1650*/  STL.64 [R15+-0x78], R16 ;  /* 0xffff88100f007387 */ /* 0x0001e80000100a00 */
[----:B------:R-:W2:Y:S04]  /*1660*/  @P0 LDL.64 R18, [R1+0x8] ;  /* 0x0000080001120983 */ /* 0x000ea80000100a00 */
[----:B------:R-:W3:Y:S04]  /*1670*/  LDL.64 R10, [R1+0x10] ;  /* 0x00001000010a7983 */ /* 0x000ee80000100a00 */
[----:B------:R-:W4:Y:S01]  /*1680*/  LDL.64 R8, [R1+0x18] ;  /* 0x0000180001087983 */ /* 0x000f220000100a00 */
[----:B------:R-:W-:Y:S01]  /*1690*/  @P0 LOP3.LUT R7, R21, 0x3f, RZ, 0x3c, !PT ;  /* 0x0000003f15070812 */ /* 0x000fe200078e3cff */
[----:B------:R-:W-:Y:S01]  /*16a0*/  BSSY.RECONVERGENT B2, `(.L_x_18) ;  /* 0x0000034000027945 */ /* 0x000fe20003800200 */
[----:B--2---:R-:W-:-:S02]  /*16b0*/  @P0 SHF.R.U64 R14, R18, 0x1, R19 ;  /* 0x00000001120e0819 */ /* 0x004fc40000001213 */
[----:B------:R-:W-:Y:S02]  /*16c0*/  @P0 SHF.R.U32.HI R18, RZ, 0x1, R19 ;  /* 0x00000001ff120819 */ /* 0x000fe40000011613 */
[----:B---3--:R-:W-:Y:S02]  /*16d0*/  @P0 SHF.L.U32 R19, R10, R21, RZ ;  /* 0x000000150a130219 */ /* 0x008fe400000006ff */
[----:B------:R-:W-:Y:S02]  /*16e0*/  @P0 SHF.R.U64 R14, R14, R7, R18 ;  /* 0x000000070e0e0219 */ /* 0x000fe40000001212 */
[--C-:B------:R-:W-:Y:S02]  /*16f0*/  @P0 SHF.R.U32.HI R24, RZ, 0x1, R11.reuse ;  /* 0x00000001ff180819 */ /* 0x100fe4000001160b */
[C-C-:B------:R-:W-:Y:S02]  /*1700*/  @P0 SHF.R.U64 R22, R10.reuse, 0x1, R11.reuse ;  /* 0x000000010a160819 */ /* 0x140fe4000000120b */
[----:B------:R-:W-:-:S02]  /*1710*/  @P0 SHF.L.U64.HI R20, R10, R21, R11 ;  /* 0x000000150a140219 */ /* 0x000fc4000001020b */
[----:B0-----:R-:W-:Y:S02]  /*1720*/  @P0 SHF.R.U32.HI R15, RZ, R7, R18 ;  /* 0x00000007ff0f0219 */ /* 0x001fe40000011612 */
[----:B------:R-:W-:Y:S02]  /*1730*/  @P0 LOP3.LUT R10, R19, R14, RZ, 0xfc, !PT ;  /* 0x0000000e130a0212 */ /* 0x000fe400078efcff */
[----:B----4-:R-:W-:Y:S02]  /*1740*/  @P0 SHF.L.U32 R16, R8, R21, RZ ;  /* 0x0000001508100219 */ /* 0x010fe400000006ff */
[----:B------:R-:W-:Y:S01]  /*1750*/  @P0 SHF.R.U64 R17, R22, R7, R24 ;  /* 0x0000000716110219 */ /* 0x000fe20000001218 */
[----:B------:R-:W-:Y:S01]  /*1760*/  IMAD.SHL.U32 R14, R10, 0x4, RZ ;  /* 0x000000040a0e7824 */ /* 0x000fe200078e00ff */
[----:B------:R-:W-:Y:S02]  /*1770*/  @P0 LOP3.LUT R11, R20, R15, RZ, 0xfc, !PT ;  /* 0x0000000f140b0212 */ /* 0x000fe400078efcff */
[----:B------:R-:W-:-:S02]  /*1780*/  @P0 SHF.L.U64.HI R20, R8, R21, R9 ;  /* 0x0000001508140219 */ /* 0x000fc40000010209 */
[----:B------:R-:W-:Y:S02]  /*1790*/  @P0 SHF.R.U32.HI R7, RZ, R7, R24 ;  /* 0x00000007ff070219 */ /* 0x000fe40000011618 */
[----:B------:R-:W-:Y:S02]  /*17a0*/  @P0 LOP3.LUT R8, R16, R17, RZ, 0xfc, !PT ;  /* 0x0000001110080212 */ /* 0x000fe400078efcff */
[----:B------:R-:W-:Y:S02]  /*17b0*/  SHF.L.U64.HI R18, R10, 0x2, R11 ;  /* 0x000000020a127819 */ /* 0x000fe4000001020b */
[----:B------:R-:W-:Y:S02]  /*17c0*/  @P0 LOP3.LUT R9, R20, R7, RZ, 0xfc, !PT ;  /* 0x0000000714090212 */ /* 0x000fe400078efcff */
[----:B------:R-:W-:Y:S02]  /*17d0*/  SHF.L.W.U32.HI R11, R11, 0x2, R8 ;  /* 0x000000020b0b7819 */ /* 0x000fe40000010e08 */
[----:B------:R-:W-:-:S02]  /*17e0*/  IADD3 RZ, P0, PT, RZ, -R14, RZ ;  /* 0x8000000effff7210 */ /* 0x000fc40007f1e0ff */
[----:B------:R-:W-:Y:S02]  /*17f0*/  LOP3.LUT R7, RZ, R18, RZ, 0x33, !PT ;  /* 0x00000012ff077212 */ /* 0x000fe400078e33ff */
[----:B------:R-:W-:Y:S02]  /*1800*/  SHF.L.W.U32.HI R8, R8, 0x2, R9 ;  /* 0x0000000208087819 */ /* 0x000fe40000010e09 */
[----:B------:R-:W-:Y:S02]  /*1810*/  LOP3.LUT R10, RZ, R11, RZ, 0x33, !PT ;  /* 0x0000000bff0a7212 */ /* 0x000fe400078e33ff */
[----:B------:R-:W-:Y:S02]  /*1820*/  IADD3.X R15, P0, PT, RZ, R7, RZ, P0, !PT ;  /* 0x00000007ff0f7210 */ /* 0x000fe4000071e4ff */
[----:B------:R-:W-:Y:S02]  /*1830*/  LOP3.LUT R7, RZ, R8, RZ, 0x33, !PT ;  /* 0x00000008ff077212 */ /* 0x000fe400078e33ff */
[----:B------:R-:W-:-:S02]  /*1840*/  IADD3.X R10, P1, PT, RZ, R10, RZ, P0, !PT ;  /* 0x0000000aff0a7210 */ /* 0x000fc4000073e4ff */
[----:B------:R-:W-:-:S03]  /*1850*/  ISETP.GT.U32.AND P2, PT, R11, -0x1, PT ;  /* 0xffffffff0b00780c */ /* 0x000fc60003f44070 */
[----:B------:R-:W-:Y:S01]  /*1860*/  IMAD.X R7, RZ, RZ, R7, P1 ;  /* 0x000000ffff077224 */ /* 0x000fe200008e0607 */
[----:B------:R-:W-:-:S04]  /*1870*/  ISETP.GT.AND.EX P0, PT, R8, -0x1, PT, P2 ;  /* 0xffffffff0800780c */ /* 0x000fc80003f04320 */
[----:B------:R-:W-:Y:S02]  /*1880*/  SEL R7, R8, R7, P0 ;  /* 0x0000000708077207 */ /* 0x000fe40000000000 */
[----:B------:R-:W-:Y:S02]  /*1890*/  SEL R16, R11, R10, P0 ;  /* 0x0000000a0b107207 */ /* 0x000fe40000000000 */
[----:B------:R-:W-:-:S04]  /*18a0*/  ISETP.NE.U32.AND P1, PT, R7, RZ, PT ;  /* 0x000000ff0700720c */ /* 0x000fc80003f25070 */
[----:B------:R-:W-:Y:S01]  /*18b0*/  SEL R11, R16, R7, !P1 ;  /* 0x00000007100b7207 */ /* 0x000fe20004800000 */
[----:B------:R-:W-:-:S05]  /*18c0*/  @!P0 IMAD.MOV R14, RZ, RZ, -R14 ;  /* 0x000000ffff0e8224 */ /* 0x000fca00078e0a0e */
[----:B------:R-:W0:Y:S02]  /*18d0*/  FLO.U32 R11, R11 ;  /* 0x0000000b000b7300 */ /* 0x000e2400000e0000 */
[C---:B0-----:R-:W-:Y:S02]  /*18e0*/  IADD3 R17, PT, PT, -R11.reuse, 0x1f, RZ ;  /* 0x0000001f0b117810 */ /* 0x041fe40007ffe1ff */
[----:B------:R-:W-:-:S03]  /*18f0*/  IADD3 R10, PT, PT, -R11, 0x3f, RZ ;  /* 0x0000003f0b0a7810 */ /* 0x000fc60007ffe1ff */
[----:B------:R-:W-:Y:S01]  /*1900*/  @P1 IMAD.MOV R10, RZ, RZ, R17 ;  /* 0x000000ffff0a1224 */ /* 0x000fe200078e0211 */
[----:B------:R-:W-:-:S04]  /*1910*/  SEL R17, R18, R15, P0 ;  /* 0x0000000f12117207 */ /* 0x000fc80000000000 */
[----:B------:R-:W-:-:S13]  /*1920*/  ISETP.NE.AND P1, PT, R10, RZ, PT ;  /* 0x000000ff0a00720c */ /* 0x000fda0003f25270 */
[----:B------:R-:W-:Y:S05]  /*1930*/  @!P1 BRA `(.L_x_19) ;  /* 0x0000000000289947 */ /* 0x000fea0003800000 */
[----:B------:R-:W-:Y:S02]  /*1940*/  LOP3.LUT R11, R10, 0x3f, RZ, 0xc0, !PT ;  /* 0x0000003f0a0b7812 */ /* 0x000fe400078ec0ff */
[--C-:B------:R-:W-:Y:S02]  /*1950*/  SHF.R.U64 R15, R14, 0x1, R17.reuse ;  /* 0x000000010e0f7819 */ /* 0x100fe40000001211 */
[----:B------:R-:W-:Y:S02]  /*1960*/  SHF.R.U32.HI R17, RZ, 0x1, R17 ;  /* 0x00000001ff117819 */ /* 0x000fe40000011611 */
[----:B------:R-:W-:Y:S02]  /*1970*/  LOP3.LUT R14, R10, 0x3f, RZ, 0xc, !PT ;  /* 0x0000003f0a0e7812 */ /* 0x000fe400078e0cff */
[CC--:B------:R-:W-:Y:S02]  /*1980*/  SHF.L.U64.HI R18, R16.reuse, R11.reuse, R7 ;  /* 0x0000000b10127219 */ /* 0x0c0fe40000010207 */
[----:B------:R-:W-:-:S02]  /*1990*/  SHF.L.U32 R11, R16, R11, RZ ;  /* 0x0000000b100b7219 */ /* 0x000fc400000006ff */
[-CC-:B------:R-:W-:Y:S02]  /*19a0*/  SHF.R.U64 R16, R15, R14.reuse, R17.reuse ;  /* 0x0000000e0f107219 */ /* 0x180fe40000001211 */
[----:B------:R-:W-:Y:S02]  /*19b0*/  SHF.R.U32.HI R7, RZ, R14, R17 ;  /* 0x0000000eff077219 */ /* 0x000fe40000011611 */
[----:B------:R-:W-:Y:S02]  /*19c0*/  LOP3.LUT R16, R11, R16, RZ, 0xfc, !PT ;  /* 0x000000100b107212 */ /* 0x000fe400078efcff */
[----:B------:R-:W-:-:S07]  /*19d0*/  LOP3.LUT R7, R18, R7, RZ, 0xfc, !PT ;  /* 0x0000000712077212 */ /* 0x000fce00078efcff */
.L_x_19:
[----:B------:R-:W-:Y:S05]  /*19e0*/  BSYNC.RECONVERGENT B2 ;  /* 0x0000000000027941 */ /* 0x000fea0003800200 */
.L_x_18:
[----:B------:R-:W-:Y:S01]  /*19f0*/  IMAD.WIDE.U32 R18, R16, 0x2168c235, RZ ;  /* 0x2168c23510127825 */ /* 0x000fe200078e00ff */
[----:B------:R-:W-:-:S03]  /*1a00*/  SHF.R.U32.HI R9, RZ, 0x1e, R9 ;  /* 0x0000001eff097819 */ /* 0x000fc60000011609 */
[----:B------:R-:W-:Y:S01]  /*1a10*/  IMAD.MOV.U32 R14, RZ, RZ, R19 ;  /* 0x000000ffff0e7224 */ /* 0x000fe200078e0013 */
[----:B------:R-:W-:Y:S01]  /*1a20*/  IADD3 RZ, P1, PT, R18, R18, RZ ;  /* 0x0000001212ff7210 */ /* 0x000fe20007f3e0ff */
[----:B------:R-:W-:Y:S01]  /*1a30*/  IMAD.MOV.U32 R15, RZ, RZ, RZ ;  /* 0x000000ffff0f7224 */ /* 0x000fe200078e00ff */
[----:B------:R-:W-:Y:S01]  /*1a40*/  LEA.HI R8, R8, R9, RZ, 0x1 ;  /* 0x0000000908087211 */ /* 0x000fe200078f08ff */
[----:B------:R-:W-:-:S04]  /*1a50*/  IMAD.HI.U32 R11, R7, -0x36f0255e, RZ ;  /* 0xc90fdaa2070b7827 */ /* 0x000fc800078e00ff */
[----:B------:R-:W-:-:S04]  /*1a60*/  IMAD.WIDE.U32 R14, R16, -0x36f0255e, R14 ;  /* 0xc90fdaa2100e7825 */ /* 0x000fc800078e000e */
[C---:B------:R-:W-:Y:S02]  /*1a70*/  IMAD R17, R7.reuse, -0x36f0255e, RZ ;  /* 0xc90fdaa207117824 */ /* 0x040fe400078e02ff */
[----:B------:R-:W-:-:S04]  /*1a80*/  IMAD.WIDE.U32 R14, P2, R7, 0x2168c235, R14 ;  /* 0x2168c235070e7825 */ /* 0x000fc8000784000e */
[----:B------:R-:W-:Y:S01]  /*1a90*/  IMAD.X R7, RZ, RZ, R11, P2 ;  /* 0x000000ffff077224 */ /* 0x000fe200010e060b */
[----:B------:R-:W-:Y:S02]  /*1aa0*/  IADD3 R11, P2, PT, R17, R15, RZ ;  /* 0x0000000f110b7210 */ /* 0x000fe40007f5e0ff */
[----:B------:R-:W-:Y:S02]  /*1ab0*/  IADD3.X RZ, P1, PT, R14, R14, RZ, P1, !PT ;  /* 0x0000000e0eff7210 */ /* 0x000fe40000f3e4ff */
[C---:B------:R-:W-:Y:S01]  /*1ac0*/  ISETP.GT.U32.AND P3, PT, R11.reuse, RZ, PT ;  /* 0x000000ff0b00720c */ /* 0x040fe20003f64070 */
[----:B------:R-:W-:Y:S01]  /*1ad0*/  IMAD.X R7, RZ, RZ, R7, P2 ;  /* 0x000000ffff077224 */ /* 0x000fe200010e0607 */
[----:B------:R-:W-:-:S04]  /*1ae0*/  IADD3.X R14, P2, PT, R11, R11, RZ, P1, !PT ;  /* 0x0000000b0b0e7210 */ /* 0x000fc80000f5e4ff */
[C---:B------:R-:W-:Y:S01]  /*1af0*/  ISETP.GT.AND.EX P1, PT, R7.reuse, RZ, PT, P3 ;  /* 0x000000ff0700720c */ /* 0x040fe20003f24330 */
[----:B------:R-:W-:-:S03]  /*1b00*/  IMAD.X R16, R7, 0x1, R7, P2 ;  /* 0x0000000107107824 */ /* 0x000fc600010e0607 */
[----:B------:R-:W-:Y:S02]  /*1b10*/  SEL R14, R14, R11, P1 ;  /* 0x0000000b0e0e7207 */ /* 0x000fe40000800000 */
[----:B------:R-:W-:Y:S02]  /*1b20*/  SEL R16, R16, R7, P1 ;  /* 0x0000000710107207 */ /* 0x000fe40000800000 */
[----:B------:R-:W-:Y:S02]  /*1b30*/  IADD3 R7, P2, PT, R14, 0x1, RZ ;  /* 0x000000010e077810 */ /* 0x000fe40007f5e0ff */
[----:B------:R-:W-:Y:S02]  /*1b40*/  SEL R11, RZ, 0xffffffff, !P1 ;  /* 0xffffffffff0b7807 */ /* 0x000fe40004800000 */
[----:B------:R-:W-:Y:S01]  /*1b50*/  LOP3.LUT P1, R6, R6, 0x80000000, RZ, 0xc0, !PT ;  /* 0x8000000006067812 */ /* 0x000fe2000782c0ff */
[----:B------:R-:W-:Y:S02]  /*1b60*/  IMAD.X R14, RZ, RZ, R16, P2 ;  /* 0x000000ffff0e7224 */ /* 0x000fe400010e0610 */
[----:B------:R-:W-:Y:S01]  /*1b70*/  IMAD.IADD R11, R11, 0x1, -R10 ;  /* 0x000000010b0b7824 */ /* 0x000fe200078e0a0a */
[----:B------:R-:W-:-:S02]  /*1b80*/  @!P0 LOP3.LUT R6, R6, 0x80000000, RZ, 0x3c, !PT ;  /* 0x8000000006068812 */ /* 0x000fc400078e3cff */
[----:B------:R-:W-:-:S04]  /*1b90*/  SHF.R.U64 R7, R7, 0xa, R14 ;  /* 0x0000000a07077819 */ /* 0x000fc8000000120e */
[----:B------:R-:W-:-:S03]  /*1ba0*/  IADD3 R7, P2, PT, R7, 0x1, RZ ;  /* 0x0000000107077810 */ /* 0x000fc60007f5e0ff */
[----:B------:R-:W-:Y:S01]  /*1bb0*/  @P1 IMAD.MOV R8, RZ, RZ, -R8 ;  /* 0x000000ffff081224 */ /* 0x000fe200078e0a08 */
[----:B------:R-:W-:-:S04]  /*1bc0*/  LEA.HI.X R14, R14, RZ, RZ, 0x16, P2 ;  /* 0x000000ff0e0e7211 */ /* 0x000fc800010fb4ff */
[--C-:B------:R-:W-:Y:S01]  /*1bd0*/  SHF.R.U64 R10, R7, 0x1, R14.reuse ;  /* 0x00000001070a7819 */ /* 0x100fe2000000120e */
[----:B------:R-:W-:Y:S01]  /*1be0*/  IMAD.SHL.U32 R7, R11, 0x100000, RZ ;  /* 0x001000000b077824 */ /* 0x000fe200078e00ff */
[----:B------:R-:W-:Y:S02]  /*1bf0*/  SHF.R.U32.HI R14, RZ, 0x1, R14 ;  /* 0x00000001ff0e7819 */ /* 0x000fe4000001160e */
[----:B------:R-:W-:-:S04]  /*1c00*/  IADD3 R10, P2, P3, RZ, RZ, R10 ;  /* 0x000000ffff0a7210 */ /* 0x000fc80007b5e00a */
[----:B------:R-:W-:-:S04]  /*1c10*/  IADD3.X R7, PT, PT, R7, 0x3fe00000, R14, P2, P3 ;  /* 0x3fe0000007077810 */ /* 0x000fc800017e640e */
[----:B------:R-:W-:-:S07]  /*1c20*/  LOP3.LUT R11, R7, R6, RZ, 0xfc, !PT ;  /* 0x00000006070b7212 */ /* 0x000fce00078efcff */
.L_x_13:
[----:B------:R-:W-:Y:S02]  /*1c30*/  IMAD.MOV.U32 R6, RZ, RZ, R0 ;  /* 0x000000ffff067224 */ /* 0x000fe400078e0000 */
[----:B------:R-:W-:-:S04]  /*1c40*/  IMAD.MOV.U32 R7, RZ, RZ, 0x0 ;  /* 0x00000000ff077424 */ /* 0x000fc800078e00ff */
[----:B------:R-:W-:Y:S05]  /*1c50*/  RET.REL.NODEC R6 `(_Z15fft_cuda_kernelP7Complexii) ;  /* 0xffffffe006e87950 */ /* 0x000fea0003c3ffff */
.L_x_20:
[----:B------:R-:W-:-:S00]  /*1c60*/  BRA `(.L_x_20) ;  /* 0xfffffffc00fc7947 */ /* 0x000fc0000383ffff */
[----:B------:R-:W-:-:S00]  /*1c70*/  NOP ;  /* 0x0000000000007918 */ /* 0x000fc00000000000 */
        /* <DEDUP_REMOVED lines=8> */
.L_x_22:


//--------------------- .nv.global.init           --------------------------
	.section	.nv.global.init,"aw",@progbits
	.align	16
.nv.global.init:
	.type		__cudart_sin_cos_coeffs,@object
	.size		__cudart_sin_cos_coeffs,(__cudart_i2opi_d - __cudart_sin_cos_coeffs)
__cudart_sin_cos_coeffs:
        /*0000*/ 	.byte	0x46, 0xd2, 0xb0, 0x2c, 0xf1, 0xe5, 0x5a, 0xbe, 0x92, 0xe3, 0xac, 0x69, 0xe3, 0x1d, 0xc7, 0x3e
        /*0010*/ 	.byte	0xa1, 0x62, 0xdb, 0x19, 0xa0, 0x01, 0x2a, 0xbf, 0x18, 0x08, 0x11, 0x11, 0x11, 0x11, 0x81, 0x3f
        /*0020*/ 	.byte	0x54, 0x55, 0x55, 0x55, 0x55, 0x55, 0xc5, 0xbf, 0x00, 0x00, 0x00, 0x00, 0x00, 0x00, 0x00, 0x00
        /*0030*/ 	.byte	0x00, 0x00, 0x00, 0x00, 0x00, 0x00, 0x00, 0x00, 0x64, 0x81, 0xfd, 0x20, 0x83, 0xff, 0xa8, 0xbd
        /*0040*/ 	.byte	0x28, 0x85, 0xef, 0xc1, 0xa7, 0xee, 0x21, 0x3e, 0xd9, 0xe6, 0x06, 0x8e, 0x4f, 0x7e, 0x92, 0xbe
        /*0050*/ 	.byte	0xe9, 0xbc, 0xdd, 0x19, 0xa0, 0x01, 0xfa, 0x3e, 0x47, 0x5d, 0xc1, 0x16, 0x6c, 0xc1, 0x56, 0xbf
        /*0060*/ 	.byte	0x51, 0x55, 0x55, 0x55, 0x55, 0x55, 0xa5, 0x3f, 0x00, 0x00, 0x00, 0x00, 0x00, 0x00, 0xe0, 0xbf
        /*0070*/ 	.byte	0x00, 0x00, 0x00, 0x00, 0x00, 0x00, 0xf0, 0x3f, 0x00, 0x00, 0x00, 0x00, 0x00, 0x00, 0x00, 0x00
	.type		__cudart_i2opi_d,@object
	.size		__cudart_i2opi_d,(.L_0 - __cudart_i2opi_d)
__cudart_i2opi_d:
        /* <DEDUP_REMOVED lines=9> */
.L_0:


//--------------------- .nv.shared.reserved.0     --------------------------
	.section	.nv.shared.reserved.0,"aw",@nobits
	.weak		__nv_reservedSMEM_offset_0_alias
	.size		__nv_reservedSMEM_offset_0_alias, 0, 64
	.other		__nv_reservedSMEM_offset_0_alias,@"STO_CUDA_RESERVED_SHARED STV_DEFAULT"
__nv_reservedSMEM_offset_0_alias:
	.zero		0
	.zero		64


//--------------------- .nv.constant0._Z15fft_cuda_kernelP7Complexii --------------------------
	.section	.nv.constant0._Z15fft_cuda_kernelP7Complexii,"a",@progbits
	.sectionflags	@""
	.align	4
.nv.constant0._Z15fft_cuda_kernelP7Complexii:
	.zero		912


//--------------------- SYMBOLS --------------------------

	.type		.nv.reservedSmem.offset0,@object
	.size		.nv.reservedSmem.offset0,0x4
